//
// Generated by NVIDIA NVVM Compiler
//
// Compiler Build ID: CL-36424714
// Cuda compilation tools, release 13.0, V13.0.88
// Based on NVVM 20.0.0
//

.version 9.0
.target sm_100
.address_size 64

	// .globl	rocp_batch_f32

.visible .entry rocp_batch_f32(
	.param .u64 .ptr .align 1 rocp_batch_f32_param_0,
	.param .u64 .ptr .align 1 rocp_batch_f32_param_1,
	.param .u64 .ptr .align 1 rocp_batch_f32_param_2,
	.param .u32 rocp_batch_f32_param_3,
	.param .u32 rocp_batch_f32_param_4,
	.param .u32 rocp_batch_f32_param_5,
	.param .u64 .ptr .align 1 rocp_batch_f32_param_6
)
{
	.reg .pred 	%p<17>;
	.reg .b32 	%r<85>;
	.reg .b32 	%f<52>;
	.reg .b64 	%rd<86>;

	ld.param.u64 	%rd6, [rocp_batch_f32_param_0];
	ld.param.u64 	%rd7, [rocp_batch_f32_param_1];
	ld.param.u64 	%rd5, [rocp_batch_f32_param_2];
	ld.param.u32 	%r38, [rocp_batch_f32_param_3];
	ld.param.u32 	%r39, [rocp_batch_f32_param_4];
	ld.param.u32 	%r40, [rocp_batch_f32_param_5];
	ld.param.u64 	%rd8, [rocp_batch_f32_param_6];
	cvta.to.global.u64 	%rd1, %rd8;
	cvta.to.global.u64 	%rd2, %rd7;
	cvta.to.global.u64 	%rd3, %rd6;
	mov.u32 	%r1, %ctaid.x;
	setp.ge.s32 	%p1, %r1, %r40;
	@%p1 bra 	$L__BB0_16;
	cvta.to.global.u64 	%rd9, %rd5;
	mul.wide.u32 	%rd10, %r1, 4;
	add.s64 	%rd11, %rd9, %rd10;
	ld.global.nc.u32 	%r2, [%rd11];
	setp.lt.s32 	%p2, %r2, 1;
	@%p2 bra 	$L__BB0_16;
	mul.lo.s32 	%r3, %r38, %r1;
	add.s32 	%r4, %r2, %r39;
	min.s32 	%r5, %r4, %r38;
	mov.u32 	%r6, %tid.x;
	setp.ge.s32 	%p3, %r6, %r5;
	@%p3 bra 	$L__BB0_5;
	mov.u32 	%r7, %ntid.x;
	mov.u32 	%r73, %r6;
$L__BB0_4:
	add.s32 	%r41, %r73, %r3;
	mul.wide.s32 	%rd12, %r41, 4;
	add.s64 	%rd13, %rd1, %rd12;
	mov.b32 	%r42, 2143289344;
	st.global.u32 	[%rd13], %r42;
	add.s32 	%r73, %r73, %r7;
	setp.lt.s32 	%p4, %r73, %r5;
	@%p4 bra 	$L__BB0_4;
$L__BB0_5:
	setp.ge.s32 	%p5, %r4, %r38;
	@%p5 bra 	$L__BB0_16;
	add.s32 	%r81, %r4, %r6;
	mov.u32 	%r11, %ntid.x;
	mul.lo.s32 	%r12, %r11, 3;
	add.s32 	%r82, %r81, %r12;
	setp.ge.s32 	%p6, %r82, %r38;
	@%p6 bra 	$L__BB0_10;
	shl.b32 	%r14, %r11, 2;
	add.s32 	%r44, %r82, %r14;
	max.s32 	%r45, %r38, %r44;
	setp.lt.s32 	%p7, %r44, %r38;
	selp.u32 	%r46, 1, 0, %p7;
	add.s32 	%r47, %r44, %r46;
	sub.s32 	%r48, %r45, %r47;
	div.u32 	%r49, %r48, %r14;
	add.s32 	%r15, %r49, %r46;
	and.b32  	%r50, %r15, 1;
	setp.eq.b32 	%p8, %r50, 1;
	@%p8 bra 	$L__BB0_9;
	mul.wide.s32 	%rd14, %r81, 4;
	add.s64 	%rd15, %rd3, %rd14;
	ld.global.nc.f32 	%f1, [%rd15];
	sub.s32 	%r51, %r81, %r2;
	mul.wide.s32 	%rd16, %r51, 4;
	add.s64 	%rd17, %rd2, %rd16;
	ld.global.nc.f32 	%f2, [%rd17];
	fma.rn.f32 	%f3, %f1, %f2, 0fBF800000;
	add.s32 	%r52, %r81, %r3;
	mul.wide.s32 	%rd18, %r52, 4;
	add.s64 	%rd19, %rd1, %rd18;
	st.global.f32 	[%rd19], %f3;
	cvt.u64.u32 	%rd20, %r14;
	add.s64 	%rd21, %rd15, %rd20;
	ld.global.nc.f32 	%f4, [%rd21];
	add.s64 	%rd22, %rd17, %rd20;
	ld.global.nc.f32 	%f5, [%rd22];
	fma.rn.f32 	%f6, %f4, %f5, 0fBF800000;
	add.s64 	%rd23, %rd19, %rd20;
	st.global.f32 	[%rd23], %f6;
	add.s64 	%rd24, %rd21, %rd20;
	ld.global.nc.f32 	%f7, [%rd24];
	add.s64 	%rd25, %rd22, %rd20;
	ld.global.nc.f32 	%f8, [%rd25];
	fma.rn.f32 	%f9, %f7, %f8, 0fBF800000;
	add.s64 	%rd26, %rd23, %rd20;
	st.global.f32 	[%rd26], %f9;
	add.s64 	%rd27, %rd24, %rd20;
	ld.global.nc.f32 	%f10, [%rd27];
	add.s64 	%rd28, %rd25, %rd20;
	ld.global.nc.f32 	%f11, [%rd28];
	fma.rn.f32 	%f12, %f10, %f11, 0fBF800000;
	add.s64 	%rd29, %rd26, %rd20;
	st.global.f32 	[%rd29], %f12;
	add.s32 	%r81, %r82, %r11;
	add.s32 	%r82, %r81, %r12;
$L__BB0_9:
	setp.eq.s32 	%p9, %r15, 0;
	@%p9 bra 	$L__BB0_10;
	bra.uni 	$L__BB0_17;
$L__BB0_10:
	setp.ge.s32 	%p11, %r81, %r38;
	@%p11 bra 	$L__BB0_16;
	add.s32 	%r61, %r11, %r81;
	max.s32 	%r62, %r38, %r61;
	setp.lt.s32 	%p12, %r61, %r38;
	selp.u32 	%r63, 1, 0, %p12;
	add.s32 	%r64, %r61, %r63;
	sub.s32 	%r65, %r62, %r64;
	div.u32 	%r66, %r65, %r11;
	add.s32 	%r22, %r66, %r63;
	and.b32  	%r67, %r22, 3;
	setp.eq.s32 	%p13, %r67, 3;
	@%p13 bra 	$L__BB0_14;
	add.s32 	%r79, %r81, %r3;
	mul.wide.s32 	%rd64, %r2, 4;
	sub.s64 	%rd4, %rd2, %rd64;
	add.s32 	%r68, %r22, 1;
	and.b32  	%r69, %r68, 3;
	neg.s32 	%r78, %r69;
$L__BB0_13:
	.pragma "nounroll";
	mul.wide.s32 	%rd65, %r79, 4;
	add.s64 	%rd66, %rd1, %rd65;
	mul.wide.s32 	%rd67, %r81, 4;
	add.s64 	%rd68, %rd4, %rd67;
	add.s64 	%rd69, %rd3, %rd67;
	ld.global.nc.f32 	%f37, [%rd69];
	ld.global.nc.f32 	%f38, [%rd68];
	fma.rn.f32 	%f39, %f37, %f38, 0fBF800000;
	st.global.f32 	[%rd66], %f39;
	add.s32 	%r81, %r81, %r11;
	add.s32 	%r79, %r79, %r11;
	add.s32 	%r78, %r78, 1;
	setp.ne.s32 	%p14, %r78, 0;
	@%p14 bra 	$L__BB0_13;
$L__BB0_14:
	setp.lt.u32 	%p15, %r22, 3;
	@%p15 bra 	$L__BB0_16;
$L__BB0_15:
	mul.wide.s32 	%rd70, %r81, 4;
	add.s64 	%rd71, %rd3, %rd70;
	ld.global.nc.f32 	%f40, [%rd71];
	sub.s32 	%r70, %r81, %r2;
	mul.wide.s32 	%rd72, %r70, 4;
	add.s64 	%rd73, %rd2, %rd72;
	ld.global.nc.f32 	%f41, [%rd73];
	fma.rn.f32 	%f42, %f40, %f41, 0fBF800000;
	add.s32 	%r71, %r81, %r3;
	mul.wide.s32 	%rd74, %r71, 4;
	add.s64 	%rd75, %rd1, %rd74;
	st.global.f32 	[%rd75], %f42;
	shl.b32 	%r72, %r11, 2;
	cvt.u64.u32 	%rd76, %r72;
	add.s64 	%rd77, %rd71, %rd76;
	ld.global.nc.f32 	%f43, [%rd77];
	add.s64 	%rd78, %rd73, %rd76;
	ld.global.nc.f32 	%f44, [%rd78];
	fma.rn.f32 	%f45, %f43, %f44, 0fBF800000;
	add.s64 	%rd79, %rd75, %rd76;
	st.global.f32 	[%rd79], %f45;
	add.s64 	%rd80, %rd77, %rd76;
	ld.global.nc.f32 	%f46, [%rd80];
	add.s64 	%rd81, %rd78, %rd76;
	ld.global.nc.f32 	%f47, [%rd81];
	fma.rn.f32 	%f48, %f46, %f47, 0fBF800000;
	add.s64 	%rd82, %rd79, %rd76;
	st.global.f32 	[%rd82], %f48;
	add.s64 	%rd83, %rd80, %rd76;
	ld.global.nc.f32 	%f49, [%rd83];
	add.s64 	%rd84, %rd81, %rd76;
	ld.global.nc.f32 	%f50, [%rd84];
	fma.rn.f32 	%f51, %f49, %f50, 0fBF800000;
	add.s64 	%rd85, %rd82, %rd76;
	st.global.f32 	[%rd85], %f51;
	add.s32 	%r81, %r72, %r81;
	setp.lt.s32 	%p16, %r81, %r38;
	@%p16 bra 	$L__BB0_15;
$L__BB0_16:
	ret;
$L__BB0_17:
	mul.wide.s32 	%rd30, %r81, 4;
	add.s64 	%rd31, %rd3, %rd30;
	ld.global.nc.f32 	%f13, [%rd31];
	sub.s32 	%r53, %r81, %r2;
	mul.wide.s32 	%rd32, %r53, 4;
	add.s64 	%rd33, %rd2, %rd32;
	ld.global.nc.f32 	%f14, [%rd33];
	fma.rn.f32 	%f15, %f13, %f14, 0fBF800000;
	add.s32 	%r54, %r81, %r3;
	mul.wide.s32 	%rd34, %r54, 4;
	add.s64 	%rd35, %rd1, %rd34;
	st.global.f32 	[%rd35], %f15;
	cvt.u64.u32 	%rd36, %r14;
	add.s64 	%rd37, %rd31, %rd36;
	ld.global.nc.f32 	%f16, [%rd37];
	add.s64 	%rd38, %rd33, %rd36;
	ld.global.nc.f32 	%f17, [%rd38];
	fma.rn.f32 	%f18, %f16, %f17, 0fBF800000;
	add.s64 	%rd39, %rd35, %rd36;
	st.global.f32 	[%rd39], %f18;
	add.s64 	%rd40, %rd37, %rd36;
	ld.global.nc.f32 	%f19, [%rd40];
	add.s64 	%rd41, %rd38, %rd36;
	ld.global.nc.f32 	%f20, [%rd41];
	fma.rn.f32 	%f21, %f19, %f20, 0fBF800000;
	add.s64 	%rd42, %rd39, %rd36;
	st.global.f32 	[%rd42], %f21;
	mul.wide.s32 	%rd43, %r82, 4;
	add.s64 	%rd44, %rd3, %rd43;
	ld.global.nc.f32 	%f22, [%rd44];
	sub.s32 	%r55, %r82, %r2;
	mul.wide.s32 	%rd45, %r55, 4;
	add.s64 	%rd46, %rd2, %rd45;
	ld.global.nc.f32 	%f23, [%rd46];
	fma.rn.f32 	%f24, %f22, %f23, 0fBF800000;
	add.s32 	%r56, %r82, %r3;
	mul.wide.s32 	%rd47, %r56, 4;
	add.s64 	%rd48, %rd1, %rd47;
	st.global.f32 	[%rd48], %f24;
	add.s32 	%r57, %r14, %r81;
	add.s32 	%r58, %r57, %r12;
	mul.wide.s32 	%rd49, %r57, 4;
	add.s64 	%rd50, %rd3, %rd49;
	ld.global.nc.f32 	%f25, [%rd50];
	sub.s32 	%r59, %r57, %r2;
	mul.wide.s32 	%rd51, %r59, 4;
	add.s64 	%rd52, %rd2, %rd51;
	ld.global.nc.f32 	%f26, [%rd52];
	fma.rn.f32 	%f27, %f25, %f26, 0fBF800000;
	add.s32 	%r60, %r57, %r3;
	mul.wide.s32 	%rd53, %r60, 4;
	add.s64 	%rd54, %rd1, %rd53;
	st.global.f32 	[%rd54], %f27;
	add.s64 	%rd55, %rd50, %rd36;
	ld.global.nc.f32 	%f28, [%rd55];
	add.s64 	%rd56, %rd52, %rd36;
	ld.global.nc.f32 	%f29, [%rd56];
	fma.rn.f32 	%f30, %f28, %f29, 0fBF800000;
	add.s64 	%rd57, %rd54, %rd36;
	st.global.f32 	[%rd57], %f30;
	add.s64 	%rd58, %rd55, %rd36;
	ld.global.nc.f32 	%f31, [%rd58];
	add.s64 	%rd59, %rd56, %rd36;
	ld.global.nc.f32 	%f32, [%rd59];
	fma.rn.f32 	%f33, %f31, %f32, 0fBF800000;
	add.s64 	%rd60, %rd57, %rd36;
	st.global.f32 	[%rd60], %f33;
	add.s64 	%rd61, %rd58, %rd36;
	ld.global.nc.f32 	%f34, [%rd61];
	add.s64 	%rd62, %rd59, %rd36;
	ld.global.nc.f32 	%f35, [%rd62];
	fma.rn.f32 	%f36, %f34, %f35, 0fBF800000;
	add.s64 	%rd63, %rd60, %rd36;
	st.global.f32 	[%rd63], %f36;
	add.s32 	%r81, %r58, %r11;
	add.s32 	%r82, %r81, %r12;
	setp.lt.s32 	%p10, %r82, %r38;
	@%p10 bra 	$L__BB0_17;
	bra.uni 	$L__BB0_10;

}
	// .globl	rocp_many_series_one_param_f32
.visible .entry rocp_many_series_one_param_f32(
	.param .u64 .ptr .align 1 rocp_many_series_one_param_f32_param_0,
	.param .u64 .ptr .align 1 rocp_many_series_one_param_f32_param_1,
	.param .u32 rocp_many_series_one_param_f32_param_2,
	.param .u32 rocp_many_series_one_param_f32_param_3,
	.param .u32 rocp_many_series_one_param_f32_param_4,
	.param .u64 .ptr .align 1 rocp_many_series_one_param_f32_param_5
)
{
	.reg .pred 	%p<28>;
	.reg .b32 	%r<99>;
	.reg .b32 	%f<21>;
	.reg .b64 	%rd<73>;

	ld.param.u64 	%rd4, [rocp_many_series_one_param_f32_param_0];
	ld.param.u64 	%rd3, [rocp_many_series_one_param_f32_param_1];
	ld.param.u32 	%r54, [rocp_many_series_one_param_f32_param_2];
	ld.param.u32 	%r55, [rocp_many_series_one_param_f32_param_3];
	ld.param.u32 	%r56, [rocp_many_series_one_param_f32_param_4];
	ld.param.u64 	%rd5, [rocp_many_series_one_param_f32_param_5];
	cvta.to.global.u64 	%rd1, %rd4;
	cvta.to.global.u64 	%rd2, %rd5;
	mov.u32 	%r57, %ctaid.x;
	mov.u32 	%r58, %ntid.x;
	mov.u32 	%r59, %tid.x;
	mad.lo.s32 	%r1, %r57, %r58, %r59;
	setp.ge.s32 	%p1, %r1, %r54;
	setp.lt.s32 	%p2, %r56, 1;
	or.pred  	%p3, %p1, %p2;
	@%p3 bra 	$L__BB1_33;
	cvta.to.global.u64 	%rd6, %rd3;
	mul.wide.s32 	%rd7, %r1, 4;
	add.s64 	%rd8, %rd6, %rd7;
	ld.global.nc.u32 	%r2, [%rd8];
	setp.lt.s32 	%p4, %r2, %r55;
	@%p4 bra 	$L__BB1_14;
	setp.lt.s32 	%p5, %r55, 1;
	@%p5 bra 	$L__BB1_33;
	and.b32  	%r3, %r55, 7;
	setp.lt.u32 	%p6, %r55, 8;
	mov.b32 	%r97, 0;
	@%p6 bra 	$L__BB1_6;
	and.b32  	%r97, %r55, 2147483640;
	neg.s32 	%r83, %r97;
	shl.b32 	%r6, %r54, 3;
	mul.wide.s32 	%rd11, %r54, 4;
	mov.u32 	%r82, %r1;
$L__BB1_5:
	.pragma "nounroll";
	mul.wide.s32 	%rd9, %r82, 4;
	add.s64 	%rd10, %rd2, %rd9;
	mov.b32 	%r61, 2143289344;
	st.global.u32 	[%rd10], %r61;
	add.s64 	%rd12, %rd10, %rd11;
	st.global.u32 	[%rd12], %r61;
	add.s64 	%rd13, %rd12, %rd11;
	st.global.u32 	[%rd13], %r61;
	add.s64 	%rd14, %rd13, %rd11;
	st.global.u32 	[%rd14], %r61;
	add.s64 	%rd15, %rd14, %rd11;
	st.global.u32 	[%rd15], %r61;
	add.s64 	%rd16, %rd15, %rd11;
	st.global.u32 	[%rd16], %r61;
	add.s64 	%rd17, %rd16, %rd11;
	st.global.u32 	[%rd17], %r61;
	add.s64 	%rd18, %rd17, %rd11;
	st.global.u32 	[%rd18], %r61;
	add.s32 	%r83, %r83, 8;
	add.s32 	%r82, %r82, %r6;
	setp.eq.s32 	%p7, %r83, 0;
	@%p7 bra 	$L__BB1_6;
	bra.uni 	$L__BB1_5;
$L__BB1_6:
	setp.eq.s32 	%p8, %r3, 0;
	@%p8 bra 	$L__BB1_33;
	and.b32  	%r49, %r55, 3;
	setp.lt.u32 	%p9, %r3, 4;
	@%p9 bra 	$L__BB1_9;
	mad.lo.s32 	%r62, %r97, %r54, %r1;
	mul.wide.s32 	%rd19, %r62, 4;
	add.s64 	%rd20, %rd2, %rd19;
	mov.b32 	%r63, 2143289344;
	st.global.u32 	[%rd20], %r63;
	mul.wide.s32 	%rd21, %r54, 4;
	add.s64 	%rd22, %rd20, %rd21;
	st.global.u32 	[%rd22], %r63;
	add.s64 	%rd23, %rd22, %rd21;
	st.global.u32 	[%rd23], %r63;
	add.s64 	%rd24, %rd23, %rd21;
	st.global.u32 	[%rd24], %r63;
	add.s32 	%r97, %r97, 4;
$L__BB1_9:
	setp.eq.s32 	%p10, %r49, 0;
	@%p10 bra 	$L__BB1_33;
	setp.eq.s32 	%p11, %r49, 1;
	@%p11 bra 	$L__BB1_12;
	mad.lo.s32 	%r64, %r97, %r54, %r1;
	mul.wide.s32 	%rd25, %r64, 4;
	add.s64 	%rd26, %rd2, %rd25;
	mov.b32 	%r65, 2143289344;
	st.global.u32 	[%rd26], %r65;
	mul.wide.s32 	%rd27, %r54, 4;
	add.s64 	%rd28, %rd26, %rd27;
	st.global.u32 	[%rd28], %r65;
	add.s32 	%r97, %r97, 2;
$L__BB1_12:
	and.b32  	%r66, %r55, 1;
	setp.eq.b32 	%p12, %r66, 1;
	not.pred 	%p13, %p12;
	@%p13 bra 	$L__BB1_33;
	mad.lo.s32 	%r67, %r97, %r54, %r1;
	mul.wide.s32 	%rd29, %r67, 4;
	add.s64 	%rd30, %rd2, %rd29;
	mov.b32 	%r68, 2143289344;
	st.global.u32 	[%rd30], %r68;
	bra.uni 	$L__BB1_33;
$L__BB1_14:
	add.s32 	%r95, %r2, %r56;
	min.s32 	%r12, %r95, %r55;
	setp.lt.s32 	%p14, %r12, 1;
	@%p14 bra 	$L__BB1_26;
	and.b32  	%r13, %r12, 7;
	setp.lt.u32 	%p15, %r12, 8;
	mov.b32 	%r87, 0;
	@%p15 bra 	$L__BB1_18;
	and.b32  	%r87, %r12, 2147483640;
	neg.s32 	%r85, %r87;
	shl.b32 	%r16, %r54, 3;
	mul.wide.s32 	%rd33, %r54, 4;
	mov.u32 	%r84, %r1;
$L__BB1_17:
	.pragma "nounroll";
	mul.wide.s32 	%rd31, %r84, 4;
	add.s64 	%rd32, %rd2, %rd31;
	mov.b32 	%r70, 2143289344;
	st.global.u32 	[%rd32], %r70;
	add.s64 	%rd34, %rd32, %rd33;
	st.global.u32 	[%rd34], %r70;
	add.s64 	%rd35, %rd34, %rd33;
	st.global.u32 	[%rd35], %r70;
	add.s64 	%rd36, %rd35, %rd33;
	st.global.u32 	[%rd36], %r70;
	add.s64 	%rd37, %rd36, %rd33;
	st.global.u32 	[%rd37], %r70;
	add.s64 	%rd38, %rd37, %rd33;
	st.global.u32 	[%rd38], %r70;
	add.s64 	%rd39, %rd38, %rd33;
	st.global.u32 	[%rd39], %r70;
	add.s64 	%rd40, %rd39, %rd33;
	st.global.u32 	[%rd40], %r70;
	add.s32 	%r85, %r85, 8;
	add.s32 	%r84, %r84, %r16;
	setp.ne.s32 	%p16, %r85, 0;
	@%p16 bra 	$L__BB1_17;
$L__BB1_18:
	setp.eq.s32 	%p17, %r13, 0;
	@%p17 bra 	$L__BB1_26;
	and.b32  	%r22, %r12, 3;
	setp.lt.u32 	%p18, %r13, 4;
	@%p18 bra 	$L__BB1_21;
	mad.lo.s32 	%r71, %r87, %r54, %r1;
	mul.wide.s32 	%rd41, %r71, 4;
	add.s64 	%rd42, %rd2, %rd41;
	mov.b32 	%r72, 2143289344;
	st.global.u32 	[%rd42], %r72;
	mul.wide.s32 	%rd43, %r54, 4;
	add.s64 	%rd44, %rd42, %rd43;
	st.global.u32 	[%rd44], %r72;
	add.s64 	%rd45, %rd44, %rd43;
	st.global.u32 	[%rd45], %r72;
	add.s64 	%rd46, %rd45, %rd43;
	st.global.u32 	[%rd46], %r72;
	add.s32 	%r87, %r87, 4;
$L__BB1_21:
	setp.eq.s32 	%p19, %r22, 0;
	@%p19 bra 	$L__BB1_26;
	setp.eq.s32 	%p20, %r22, 1;
	@%p20 bra 	$L__BB1_24;
	mad.lo.s32 	%r73, %r87, %r54, %r1;
	mul.wide.s32 	%rd47, %r73, 4;
	add.s64 	%rd48, %rd2, %rd47;
	mov.b32 	%r74, 2143289344;
	st.global.u32 	[%rd48], %r74;
	mul.wide.s32 	%rd49, %r54, 4;
	add.s64 	%rd50, %rd48, %rd49;
	st.global.u32 	[%rd50], %r74;
	add.s32 	%r87, %r87, 2;
$L__BB1_24:
	and.b32  	%r75, %r12, 1;
	setp.eq.b32 	%p21, %r75, 1;
	not.pred 	%p22, %p21;
	@%p22 bra 	$L__BB1_26;
	mad.lo.s32 	%r76, %r87, %r54, %r1;
	mul.wide.s32 	%rd51, %r76, 4;
	add.s64 	%rd52, %rd2, %rd51;
	mov.b32 	%r77, 2143289344;
	st.global.u32 	[%rd52], %r77;
$L__BB1_26:
	setp.le.s32 	%p23, %r55, %r95;
	@%p23 bra 	$L__BB1_33;
	sub.s32 	%r78, %r55, %r95;
	and.b32  	%r27, %r78, 3;
	setp.eq.s32 	%p24, %r27, 0;
	@%p24 bra 	$L__BB1_30;
	mad.lo.s32 	%r91, %r2, %r54, %r1;
	mad.lo.s32 	%r90, %r54, %r95, %r1;
	neg.s32 	%r89, %r27;
	add.s32 	%r95, %r95, %r27;
$L__BB1_29:
	.pragma "nounroll";
	mul.wide.s32 	%rd53, %r90, 4;
	add.s64 	%rd54, %rd1, %rd53;
	ld.global.nc.f32 	%f1, [%rd54];
	mul.wide.s32 	%rd55, %r91, 4;
	add.s64 	%rd56, %rd1, %rd55;
	ld.global.nc.f32 	%f2, [%rd56];
	sub.f32 	%f3, %f1, %f2;
	div.rn.f32 	%f4, %f3, %f2;
	add.s64 	%rd57, %rd2, %rd53;
	st.global.f32 	[%rd57], %f4;
	add.s32 	%r91, %r91, %r54;
	add.s32 	%r90, %r90, %r54;
	add.s32 	%r89, %r89, 1;
	setp.ne.s32 	%p25, %r89, 0;
	@%p25 bra 	$L__BB1_29;
$L__BB1_30:
	sub.s32 	%r79, %r2, %r55;
	add.s32 	%r80, %r79, %r56;
	setp.gt.u32 	%p26, %r80, -4;
	@%p26 bra 	$L__BB1_33;
	sub.s32 	%r81, %r95, %r56;
	mad.lo.s32 	%r94, %r54, %r81, %r1;
	shl.b32 	%r40, %r54, 2;
	mad.lo.s32 	%r93, %r95, %r54, %r1;
	mul.wide.s32 	%rd63, %r54, 4;
$L__BB1_32:
	mul.wide.s32 	%rd58, %r93, 4;
	add.s64 	%rd59, %rd1, %rd58;
	ld.global.nc.f32 	%f5, [%rd59];
	mul.wide.s32 	%rd60, %r94, 4;
	add.s64 	%rd61, %rd1, %rd60;
	ld.global.nc.f32 	%f6, [%rd61];
	sub.f32 	%f7, %f5, %f6;
	div.rn.f32 	%f8, %f7, %f6;
	add.s64 	%rd62, %rd2, %rd58;
	st.global.f32 	[%rd62], %f8;
	add.s64 	%rd64, %rd59, %rd63;
	ld.global.nc.f32 	%f9, [%rd64];
	add.s64 	%rd65, %rd61, %rd63;
	ld.global.nc.f32 	%f10, [%rd65];
	sub.f32 	%f11, %f9, %f10;
	div.rn.f32 	%f12, %f11, %f10;
	add.s64 	%rd66, %rd62, %rd63;
	st.global.f32 	[%rd66], %f12;
	add.s64 	%rd67, %rd64, %rd63;
	ld.global.nc.f32 	%f13, [%rd67];
	add.s64 	%rd68, %rd65, %rd63;
	ld.global.nc.f32 	%f14, [%rd68];
	sub.f32 	%f15, %f13, %f14;
	div.rn.f32 	%f16, %f15, %f14;
	add.s64 	%rd69, %rd66, %rd63;
	st.global.f32 	[%rd69], %f16;
	add.s64 	%rd70, %rd67, %rd63;
	ld.global.nc.f32 	%f17, [%rd70];
	add.s64 	%rd71, %rd68, %rd63;
	ld.global.nc.f32 	%f18, [%rd71];
	sub.f32 	%f19, %f17, %f18;
	div.rn.f32 	%f20, %f19, %f18;
	add.s64 	%rd72, %rd69, %rd63;
	st.global.f32 	[%rd72], %f20;
	add.s32 	%r95, %r95, 4;
	add.s32 	%r94, %r94, %r40;
	add.s32 	%r93, %r93, %r40;
	setp.lt.s32 	%p27, %r95, %r55;
	@%p27 bra 	$L__BB1_32;
$L__BB1_33:
	ret;

}


// ===== COMPILED SASS (sm_100) =====

	.target	sm_100

	.elftype	@"ET_EXEC"


//--------------------- .note.nv.tkinfo           --------------------------
	.section	.note.nv.tkinfo,"",@"SHT_NOTE"
	.sectionflags	@"SHF_NOTE_NV_TKINFO"
	.tkinfo
        /*0018*/ 	.word	0x00000002
        /*0030*/ 	.string	""
        /*0030*/ 	.string	"ptxas"
        /*0030*/ 	.string	"Cuda compilation tools, release 13.0, V13.0.88"
        /*0030*/ 	.string	"Build cuda_13.0.r13.0/compiler.36424714_0"
        /*0030*/ 	.string	"-arch sm_100 -m 64 "



//--------------------- .note.nv.cuinfo           --------------------------
	.section	.note.nv.cuinfo,"",@"SHT_NOTE"
	.sectionflags	@"SHF_NOTE_NV_CUINFO"
        /*0018*/ 	.short	0x0002
        /*001a*/ 	.short	0x0064
        /*001c*/ 	.short	0x0082
	.zero		2


//--------------------- .nv.info                  --------------------------
	.section	.nv.info,"",@"SHT_CUDA_INFO"
	.align	4


	//----- nvinfo : EIATTR_REGCOUNT
	.align		4
        /*0000*/ 	.byte	0x04, 0x2f
        /*0002*/ 	.short	(.L_1 - .L_0)
	.align		4
.L_0:
        /*0004*/ 	.word	index@(rocp_batch_f32)
        /*0008*/ 	.word	0x00000020


	//----- nvinfo : EIATTR_FRAME_SIZE
	.align		4
.L_1:
        /*000c*/ 	.byte	0x04, 0x11
        /*000e*/ 	.short	(.L_3 - .L_2)
	.align		4
.L_2:
        /*0010*/ 	.word	index@(rocp_batch_f32)
        /*0014*/ 	.word	0x00000000


	//----- nvinfo : EIATTR_REGCOUNT
	.align		4
.L_3:
        /*0018*/ 	.byte	0x04, 0x2f
        /*001a*/ 	.short	(.L_5 - .L_4)
	.align		4
.L_4:
        /*001c*/ 	.word	index@(rocp_many_series_one_param_f32)
        /*0020*/ 	.word	0x00000020


	//----- nvinfo : EIATTR_FRAME_SIZE
	.align		4
.L_5:
        /*0024*/ 	.byte	0x04, 0x11
        /*0026*/ 	.short	(.L_7 - .L_6)
	.align		4
.L_6:
        /*0028*/ 	.word	index@($__internal_0_$__cuda_sm3x_div_rn_noftz_f32_slowpath)
        /*002c*/ 	.word	0x00000000


	//----- nvinfo : EIATTR_FRAME_SIZE
	.align		4
.L_7:
        /*0030*/ 	.byte	0x04, 0x11
        /*0032*/ 	.short	(.L_9 - .L_8)
	.align		4
.L_8:
        /*0034*/ 	.word	index@(rocp_many_series_one_param_f32)
        /*0038*/ 	.word	0x00000000


	//----- nvinfo : EIATTR_MIN_STACK_SIZE
	.align		4
.L_9:
        /*003c*/ 	.byte	0x04, 0x12
        /*003e*/ 	.short	(.L_11 - .L_10)
	.align		4
.L_10:
        /*0040*/ 	.word	index@(rocp_many_series_one_param_f32)
        /*0044*/ 	.word	0x00000000


	//----- nvinfo : EIATTR_MIN_STACK_SIZE
	.align		4
.L_11:
        /*0048*/ 	.byte	0x04, 0x12
        /*004a*/ 	.short	(.L_13 - .L_12)
	.align		4
.L_12:
        /*004c*/ 	.word	index@(rocp_batch_f32)
        /*0050*/ 	.word	0x00000000
.L_13:


//--------------------- .nv.compat                --------------------------
	.section	.nv.compat,"",@"SHT_CUDA_COMPAT_INFO"
	.align	4
        /*0000*/ 	.byte	0x02, 0x09, 0x00, 0x00, 0x02, 0x02, 0x01, 0x00, 0x02, 0x05, 0x05, 0x00, 0x03, 0x07, 0x01, 0x01
        /*0010*/ 	.byte	0x02, 0x03, 0x00, 0x00, 0x02, 0x06, 0x01, 0x00, 0x04, 0x0b, 0x08, 0x00, 0x01, 0x00, 0x00, 0x00
        /*0020*/ 	.byte	0x00, 0x00, 0x00, 0x00


//--------------------- .nv.info.rocp_many_series_one_param_f32 --------------------------
	.section	.nv.info.rocp_many_series_one_param_f32,"",@"SHT_CUDA_INFO"
	.sectionflags	@""
	.align	4


	//----- nvinfo : EIATTR_CUDA_API_VERSION
	.align		4
        /*0000*/ 	.byte	0x04, 0x37
        /*0002*/ 	.short	(.L_15 - .L_14)
.L_14:
        /*0004*/ 	.word	0x00000082


	//----- nvinfo : EIATTR_KPARAM_INFO
	.align		4
.L_15:
        /*0008*/ 	.byte	0x04, 0x17
        /*000a*/ 	.short	(.L_17 - .L_16)
.L_16:
        /*000c*/ 	.word	0x00000000
        /*0010*/ 	.short	0x0005
        /*0012*/ 	.short	0x0020
        /*0014*/ 	.byte	0x00, 0xf5, 0x21, 0x00


	//----- nvinfo : EIATTR_KPARAM_INFO
	.align		4
.L_17:
        /*0018*/ 	.byte	0x04, 0x17
        /*001a*/ 	.short	(.L_19 - .L_18)
.L_18:
        /*001c*/ 	.word	0x00000000
        /*0020*/ 	.short	0x0004
        /*0022*/ 	.short	0x0018
        /*0024*/ 	.byte	0x00, 0xf0, 0x11, 0x00


	//----- nvinfo : EIATTR_KPARAM_INFO
	.align		4
.L_19:
        /*0028*/ 	.byte	0x04, 0x17
        /*002a*/ 	.short	(.L_21 - .L_20)
.L_20:
        /*002c*/ 	.word	0x00000000
        /*0030*/ 	.short	0x0003
        /*0032*/ 	.short	0x0014
        /*0034*/ 	.byte	0x00, 0xf0, 0x11, 0x00


	//----- nvinfo : EIATTR_KPARAM_INFO
	.align		4
.L_21:
        /*0038*/ 	.byte	0x04, 0x17
        /*003a*/ 	.short	(.L_23 - .L_22)
.L_22:
        /*003c*/ 	.word	0x00000000
        /*0040*/ 	.short	0x0002
        /*0042*/ 	.short	0x0010
        /*0044*/ 	.byte	0x00, 0xf0, 0x11, 0x00


	//----- nvinfo : EIATTR_KPARAM_INFO
	.align		4
.L_23:
        /*0048*/ 	.byte	0x04, 0x17
        /*004a*/ 	.short	(.L_25 - .L_24)
.L_24:
        /*004c*/ 	.word	0x00000000
        /*0050*/ 	.short	0x0001
        /*0052*/ 	.short	0x0008
        /*0054*/ 	.byte	0x00, 0xf5, 0x21, 0x00


	//----- nvinfo : EIATTR_KPARAM_INFO
	.align		4
.L_25:
        /*0058*/ 	.byte	0x04, 0x17
        /*005a*/ 	.short	(.L_27 - .L_26)
.L_26:
        /*005c*/ 	.word	0x00000000
        /*0060*/ 	.short	0x0000
        /*0062*/ 	.short	0x0000
        /*0064*/ 	.byte	0x00, 0xf5, 0x21, 0x00


	//----- nvinfo : EIATTR_SPARSE_MMA_MASK
	.align		4
.L_27:
        /*0068*/ 	.byte	0x03, 0x50
        /*006a*/ 	.short	0x0000


	//----- nvinfo : EIATTR_MAXREG_COUNT
	.align		4
        /*006c*/ 	.byte	0x03, 0x1b
        /*006e*/ 	.short	0x00ff


	//----- nvinfo : EIATTR_MERCURY_ISA_VERSION
	.align		4
        /*0070*/ 	.byte	0x03, 0x5f
        /*0072*/ 	.short	0x0101


	//----- nvinfo : EIATTR_VRC_CTA_INIT_COUNT
	.align		4
        /*0074*/ 	.byte	0x02, 0x4a
	.zero		1
	.zero		1


	//----- nvinfo : EIATTR_EXIT_INSTR_OFFSETS
	.align		4
        /*0078*/ 	.byte	0x04, 0x1c
        /*007a*/ 	.short	(.L_29 - .L_28)


	//   ....[0]....
.L_28:
        /*007c*/ 	.word	0x000000a0


	//   ....[1]....
        /*0080*/ 	.word	0x00000140


	//   ....[2]....
        /*0084*/ 	.word	0x00000350


	//   ....[3]....
        /*0088*/ 	.word	0x00000470


	//   ....[4]....
        /*008c*/ 	.word	0x00000540


	//   ....[5]....
        /*0090*/ 	.word	0x000005a0


	//   ....[6]....
        /*0094*/ 	.word	0x00000a60


	//   ....[7]....
        /*0098*/ 	.word	0x00000d10


	//   ....[8]....
        /*009c*/ 	.word	0x000012f0


	//----- nvinfo : EIATTR_CRS_STACK_SIZE
	.align		4
.L_29:
        /*00a0*/ 	.byte	0x04, 0x1e
        /*00a2*/ 	.short	(.L_31 - .L_30)
.L_30:
        /*00a4*/ 	.word	0x00000000


	//----- nvinfo : EIATTR_CBANK_PARAM_SIZE
	.align		4
.L_31:
        /*00a8*/ 	.byte	0x03, 0x19
        /*00aa*/ 	.short	0x0028


	//----- nvinfo : EIATTR_PARAM_CBANK
	.align		4
        /*00ac*/ 	.byte	0x04, 0x0a
        /*00ae*/ 	.short	(.L_33 - .L_32)
	.align		4
.L_32:
        /*00b0*/ 	.word	index@(.nv.constant0.rocp_many_series_one_param_f32)
        /*00b4*/ 	.short	0x0380
        /*00b6*/ 	.short	0x0028


	//----- nvinfo : EIATTR_SW_WAR
	.align		4
.L_33:
        /*00b8*/ 	.byte	0x04, 0x36
        /*00ba*/ 	.short	(.L_35 - .L_34)
.L_34:
        /*00bc*/ 	.word	0x00000008
.L_35:


//--------------------- .nv.info.rocp_batch_f32   --------------------------
	.section	.nv.info.rocp_batch_f32,"",@"SHT_CUDA_INFO"
	.sectionflags	@""
	.align	4


	//----- nvinfo : EIATTR_CUDA_API_VERSION
	.align		4
        /*0000*/ 	.byte	0x04, 0x37
        /*0002*/ 	.short	(.L_37 - .L_36)
.L_36:
        /*0004*/ 	.word	0x00000082


	//----- nvinfo : EIATTR_KPARAM_INFO
	.align		4
.L_37:
        /*0008*/ 	.byte	0x04, 0x17
        /*000a*/ 	.short	(.L_39 - .L_38)
.L_38:
        /*000c*/ 	.word	0x00000000
        /*0010*/ 	.short	0x0006
        /*0012*/ 	.short	0x0028
        /*0014*/ 	.byte	0x00, 0xf5, 0x21, 0x00


	//----- nvinfo : EIATTR_KPARAM_INFO
	.align		4
.L_39:
        /*0018*/ 	.byte	0x04, 0x17
        /*001a*/ 	.short	(.L_41 - .L_40)
.L_40:
        /*001c*/ 	.word	0x00000000
        /*0020*/ 	.short	0x0005
        /*0022*/ 	.short	0x0020
        /*0024*/ 	.byte	0x00, 0xf0, 0x11, 0x00


	//----- nvinfo : EIATTR_KPARAM_INFO
	.align		4
.L_41:
        /*0028*/ 	.byte	0x04, 0x17
        /*002a*/ 	.short	(.L_43 - .L_42)
.L_42:
        /*002c*/ 	.word	0x00000000
        /*0030*/ 	.short	0x0004
        /*0032*/ 	.short	0x001c
        /*0034*/ 	.byte	0x00, 0xf0, 0x11, 0x00


	//----- nvinfo : EIATTR_KPARAM_INFO
	.align		4
.L_43:
        /*0038*/ 	.byte	0x04, 0x17
        /*003a*/ 	.short	(.L_45 - .L_44)
.L_44:
        /*003c*/ 	.word	0x00000000
        /*0040*/ 	.short	0x0003
        /*0042*/ 	.short	0x0018
        /*0044*/ 	.byte	0x00, 0xf0, 0x11, 0x00


	//----- nvinfo : EIATTR_KPARAM_INFO
	.align		4
.L_45:
        /*0048*/ 	.byte	0x04, 0x17
        /*004a*/ 	.short	(.L_47 - .L_46)
.L_46:
        /*004c*/ 	.word	0x00000000
        /*0050*/ 	.short	0x0002
        /*0052*/ 	.short	0x0010
        /*0054*/ 	.byte	0x00, 0xf5, 0x21, 0x00


	//----- nvinfo : EIATTR_KPARAM_INFO
	.align		4
.L_47:
        /*0058*/ 	.byte	0x04, 0x17
        /*005a*/ 	.short	(.L_49 - .L_48)
.L_48:
        /*005c*/ 	.word	0x00000000
        /*0060*/ 	.short	0x0001
        /*0062*/ 	.short	0x0008
        /*0064*/ 	.byte	0x00, 0xf5, 0x21, 0x00


	//----- nvinfo : EIATTR_KPARAM_INFO
	.align		4
.L_49:
        /*0068*/ 	.byte	0x04, 0x17
        /*006a*/ 	.short	(.L_51 - .L_50)
.L_50:
        /*006c*/ 	.word	0x00000000
        /*0070*/ 	.short	0x0000
        /*0072*/ 	.short	0x0000
        /*0074*/ 	.byte	0x00, 0xf5, 0x21, 0x00


	//----- nvinfo : EIATTR_SPARSE_MMA_MASK
	.align		4
.L_51:
        /*0078*/ 	.byte	0x03, 0x50
        /*007a*/ 	.short	0x0000


	//----- nvinfo : EIATTR_MAXREG_COUNT
	.align		4
        /*007c*/ 	.byte	0x03, 0x1b
        /*007e*/ 	.short	0x00ff


	//----- nvinfo : EIATTR_MERCURY_ISA_VERSION
	.align		4
        /*0080*/ 	.byte	0x03, 0x5f
        /*0082*/ 	.short	0x0101


	//----- nvinfo : EIATTR_VRC_CTA_INIT_COUNT
	.align		4
        /*0084*/ 	.byte	0x02, 0x4a
	.zero		1
	.zero		1


	//----- nvinfo : EIATTR_EXIT_INSTR_OFFSETS
	.align		4
        /*0088*/ 	.byte	0x04, 0x1c
        /*008a*/ 	.short	(.L_53 - .L_52)


	//   ....[0]....
.L_52:
        /*008c*/ 	.word	0x00000040


	//   ....[1]....
        /*0090*/ 	.word	0x000000a0


	//   ....[2]....
        /*0094*/ 	.word	0x000001e0


	//   ....[3]....
        /*0098*/ 	.word	0x00000c80


	//   ....[4]....
        /*009c*/ 	.word	0x00000fd0


	//   ....[5]....
        /*00a0*/ 	.word	0x000012c0


	//----- nvinfo : EIATTR_CRS_STACK_SIZE
	.align		4
.L_53:
        /*00a4*/ 	.byte	0x04, 0x1e
        /*00a6*/ 	.short	(.L_55 - .L_54)
.L_54:
        /*00a8*/ 	.word	0x00000000


	//----- nvinfo : EIATTR_CBANK_PARAM_SIZE
	.align		4
.L_55:
        /*00ac*/ 	.byte	0x03, 0x19
        /*00ae*/ 	.short	0x0030


	//----- nvinfo : EIATTR_PARAM_CBANK
	.align		4
        /*00b0*/ 	.byte	0x04, 0x0a
        /*00b2*/ 	.short	(.L_57 - .L_56)
	.align		4
.L_56:
        /*00b4*/ 	.word	index@(.nv.constant0.rocp_batch_f32)
        /*00b8*/ 	.short	0x0380
        /*00ba*/ 	.short	0x0030


	//----- nvinfo : EIATTR_SW_WAR
	.align		4
.L_57:
        /*00bc*/ 	.byte	0x04, 0x36
        /*00be*/ 	.short	(.L_59 - .L_58)
.L_58:
        /*00c0*/ 	.word	0x00000008
.L_59:


//--------------------- .nv.callgraph             --------------------------
	.section	.nv.callgraph,"",@"SHT_CUDA_CALLGRAPH"
	.align	4
	.sectionentsize	8
	.align		4
        /*0000*/ 	.word	0x00000000
	.align		4
        /*0004*/ 	.word	0xffffffff
	.align		4
        /*0008*/ 	.word	0x00000000
	.align		4
        /*000c*/ 	.word	0xfffffffe
	.align		4
        /*0010*/ 	.word	0x00000000
	.align		4
        /*0014*/ 	.word	0xfffffffd
	.align		4
        /*0018*/ 	.word	0x00000000
	.align		4
        /*001c*/ 	.word	0xfffffffc


//--------------------- .text.rocp_many_series_one_param_f32 --------------------------
	.section	.text.rocp_many_series_one_param_f32,"ax",@progbits
	.align	128
        .global         rocp_many_series_one_param_f32
        .type           rocp_many_series_one_param_f32,@function
        .size           rocp_many_series_one_param_f32,(.L_x_51 - rocp_many_series_one_param_f32)
        .other          rocp_many_series_one_param_f32,@"STO_CUDA_ENTRY STV_DEFAULT"
rocp_many_series_one_param_f32:
.text.rocp_many_series_one_param_f32:
[----:B------:R-:W-:Y:S01]  /*0000*/  LDC R1, c[0x0][0x37c] ;  /* 0x0000df00ff017b82 */ /* 0x000fe20000000800 */
[----:B------:R-:W0:Y:S07]  /*0010*/  S2R R0, SR_TID.X ;  /* 0x0000000000007919 */ /* 0x000e2e0000002100 */
[----:B------:R-:W0:Y:S01]  /*0020*/  S2UR UR4, SR_CTAID.X ;  /* 0x00000000000479c3 */ /* 0x000e220000002500 */
[----:B------:R-:W1:Y:S07]  /*0030*/  LDCU UR5, c[0x0][0x390] ;  /* 0x00007200ff0577ac */ /* 0x000e6e0008000800 */
[----:B------:R-:W0:Y:S08]  /*0040*/  LDC R5, c[0x0][0x360] ;  /* 0x0000d800ff057b82 */ /* 0x000e300000000800 */
[----:B------:R-:W2:Y:S01]  /*0050*/  LDC R3, c[0x0][0x398] ;  /* 0x0000e600ff037b82 */ /* 0x000ea20000000800 */
[----:B0-----:R-:W-:Y:S01]  /*0060*/  IMAD R5, R5, UR4, R0 ;  /* 0x0000000405057c24 */ /* 0x001fe2000f8e0200 */
[----:B-1----:R-:W-:-:S02]  /*0070*/  MOV R0, UR5 ;  /* 0x0000000500007c02 */ /* 0x002fc40008000f00 */
[----:B--2---:R-:W-:-:S04]  /*0080*/  ISETP.GE.AND P0, PT, R3, 0x1, PT ;  /* 0x000000010300780c */ /* 0x004fc80003f06270 */
[----:B------:R-:W-:-:S13]  /*0090*/  ISETP.GE.OR P0, PT, R5, R0, !P0 ;  /* 0x000000000500720c */ /* 0x000fda0004706670 */
[----:B------:R-:W-:Y:S05]  /*00a0*/  @P0 EXIT ;  /* 0x000000000000094d */ /* 0x000fea0003800000 */
[----:B------:R-:W0:Y:S01]  /*00b0*/  LDC.64 R10, c[0x0][0x388] ;  /* 0x0000e200ff0a7b82 */ /* 0x000e220000000a00 */
[----:B------:R-:W1:Y:S01]  /*00c0*/  LDCU.64 UR4, c[0x0][0x358] ;  /* 0x00006b00ff0477ac */ /* 0x000e620008000a00 */
[----:B------:R-:W2:Y:S06]  /*00d0*/  LDCU UR7, c[0x0][0x390] ;  /* 0x00007200ff0777ac */ /* 0x000eac0008000800 */
[----:B------:R-:W3:Y:S01]  /*00e0*/  LDC R7, c[0x0][0x394] ;  /* 0x0000e500ff077b82 */ /* 0x000ee20000000800 */
[----:B0-----:R-:W-:-:S06]  /*00f0*/  IMAD.WIDE R10, R5, 0x4, R10 ;  /* 0x00000004050a7825 */ /* 0x001fcc00078e020a */
[----:B-1----:R-:W3:Y:S02]  /*0100*/  LDG.E.CONSTANT R10, desc[UR4][R10.64] ;  /* 0x000000040a0a7981 */ /* 0x002ee4000c1e9900 */
[----:B---3--:R-:W-:-:S13]  /*0110*/  ISETP.GE.AND P0, PT, R10, R7, PT ;  /* 0x000000070a00720c */ /* 0x008fda0003f06270 */
[----:B--2---:R-:W-:Y:S05]  /*0120*/  @!P0 BRA `(.L_x_0) ;  /* 0x0000000400208947 */ /* 0x004fea0003800000 */
[----:B------:R-:W-:-:S13]  /*0130*/  ISETP.GE.AND P0, PT, R7, 0x1, PT ;  /* 0x000000010700780c */ /* 0x000fda0003f06270 */
[----:B------:R-:W-:Y:S05]  /*0140*/  @!P0 EXIT ;  /* 0x000000000000894d */ /* 0x000fea0003800000 */
[C---:B------:R-:W-:Y:S01]  /*0150*/  ISETP.GE.U32.AND P0, PT, R7.reuse, 0x8, PT ;  /* 0x000000080700780c */ /* 0x040fe20003f06070 */
[----:B------:R-:W-:Y:S01]  /*0160*/  IMAD.MOV.U32 R2, RZ, RZ, RZ ;  /* 0x000000ffff027224 */ /* 0x000fe200078e00ff */
[----:B------:R-:W-:-:S04]  /*0170*/  LOP3.LUT R24, R7, 0x7, RZ, 0xc0, !PT ;  /* 0x0000000707187812 */ /* 0x000fc800078ec0ff */
[----:B------:R-:W-:-:S07]  /*0180*/  ISETP.NE.AND P1, PT, R24, RZ, PT ;  /* 0x000000ff1800720c */ /* 0x000fce0003f25270 */
[----:B------:R-:W-:Y:S06]  /*0190*/  @!P0 BRA `(.L_x_1) ;  /* 0x00000000006c8947 */ /* 0x000fec0003800000 */
[----:B------:R-:W0:Y:S01]  /*01a0*/  LDC.64 R8, c[0x0][0x3a0] ;  /* 0x0000e800ff087b82 */ /* 0x000e220000000a00 */
[----:B------:R-:W-:Y:S01]  /*01b0*/  LOP3.LUT R2, R7, 0x7ffffff8, RZ, 0xc0, !PT ;  /* 0x7ffffff807027812 */ /* 0x000fe200078ec0ff */
[----:B------:R-:W-:Y:S01]  /*01c0*/  IMAD.MOV.U32 R27, RZ, RZ, 0x7fc00000 ;  /* 0x7fc00000ff1b7424 */ /* 0x000fe200078e00ff */
[----:B------:R-:W-:Y:S01]  /*01d0*/  MOV R25, R5 ;  /* 0x0000000500197202 */ /* 0x000fe20000000f00 */
[----:B------:R-:W1:Y:S01]  /*01e0*/  LDCU UR6, c[0x0][0x390] ;  /* 0x00007200ff0677ac */ /* 0x000e620008000800 */
[----:B------:R-:W-:-:S07]  /*01f0*/  IADD3 R3, PT, PT, -R2, RZ, RZ ;  /* 0x000000ff02037210 */ /* 0x000fce0007ffe1ff */
.L_x_2:
[----:B0-2---:R-:W-:Y:S01]  /*0200*/  IMAD.WIDE R16, R25, 0x4, R8 ;  /* 0x0000000419107825 */ /* 0x005fe200078e0208 */
[----:B------:R-:W-:-:S03]  /*0210*/  IADD3 R3, PT, PT, R3, 0x8, RZ ;  /* 0x0000000803037810 */ /* 0x000fc60007ffe0ff */
[----:B-1----:R-:W-:Y:S01]  /*0220*/  IMAD.U32 R0, RZ, RZ, UR6 ;  /* 0x00000006ff007e24 */ /* 0x002fe2000f8e00ff */
[----:B------:R2:W-:Y:S01]  /*0230*/  STG.E desc[UR4][R16.64], R27 ;  /* 0x0000001b10007986 */ /* 0x0005e2000c101904 */
[----:B------:R-:W-:Y:S02]  /*0240*/  ISETP.NE.AND P0, PT, R3, RZ, PT ;  /* 0x000000ff0300720c */ /* 0x000fe40003f05270 */
[----:B------:R-:W-:-:S04]  /*0250*/  IMAD.WIDE R18, R0, 0x4, R16 ;  /* 0x0000000400127825 */ /* 0x000fc800078e0210 */
[C---:B------:R-:W-:Y:S01]  /*0260*/  IMAD R25, R0.reuse, 0x8, R25 ;  /* 0x0000000800197824 */ /* 0x040fe200078e0219 */
[----:B------:R2:W-:Y:S01]  /*0270*/  STG.E desc[UR4][R18.64], R27 ;  /* 0x0000001b12007986 */ /* 0x0005e2000c101904 */
[----:B------:R-:W-:-:S05]  /*0280*/  IMAD.WIDE R20, R0, 0x4, R18 ;  /* 0x0000000400147825 */ /* 0x000fca00078e0212 */
        /* <DEDUP_REMOVED lines=11> */
[----:B------:R-:W-:Y:S05]  /*0340*/  @P0 BRA `(.L_x_2) ;  /* 0xfffffffc00ac0947 */ /* 0x000fea000383ffff */
.L_x_1:
[----:B------:R-:W-:Y:S05]  /*0350*/  @!P1 EXIT ;  /* 0x000000000000994d */ /* 0x000fea0003800000 */
[----:B------:R-:W2:Y:S01]  /*0360*/  LDC R4, c[0x0][0x394] ;  /* 0x0000e500ff047b82 */ /* 0x000ea20000000800 */
[----:B------:R-:W-:Y:S02]  /*0370*/  ISETP.GE.U32.AND P0, PT, R24, 0x4, PT ;  /* 0x000000041800780c */ /* 0x000fe40003f06070 */
[----:B--2---:R-:W-:-:S04]  /*0380*/  LOP3.LUT R14, R4, 0x3, RZ, 0xc0, !PT ;  /* 0x00000003040e7812 */ /* 0x004fc800078ec0ff */
[----:B------:R-:W-:-:S07]  /*0390*/  ISETP.NE.AND P1, PT, R14, RZ, PT ;  /* 0x000000ff0e00720c */ /* 0x000fce0003f25270 */
[----:B------:R-:W-:Y:S06]  /*03a0*/  @!P0 BRA `(.L_x_3) ;  /* 0x0000000000308947 */ /* 0x000fec0003800000 */
[----:B------:R-:W0:Y:S01]  /*03b0*/  LDC.64 R6, c[0x0][0x3a0] ;  /* 0x0000e800ff067b82 */ /* 0x000e220000000a00 */
[C---:B------:R-:W-:Y:S02]  /*03c0*/  IMAD R3, R2.reuse, R0, R5 ;  /* 0x0000000002037224 */ /* 0x040fe400078e0205 */
[----:B------:R-:W-:Y:S02]  /*03d0*/  VIADD R2, R2, 0x4 ;  /* 0x0000000402027836 */ /* 0x000fe40000000000 */
[----:B0-----:R-:W-:Y:S01]  /*03e0*/  IMAD.WIDE R6, R3, 0x4, R6 ;  /* 0x0000000403067825 */ /* 0x001fe200078e0206 */
[----:B------:R-:W-:-:S03]  /*03f0*/  MOV R3, 0x7fc00000 ;  /* 0x7fc0000000037802 */ /* 0x000fc60000000f00 */
[C---:B------:R-:W-:Y:S02]  /*0400*/  IMAD.WIDE R8, R0.reuse, 0x4, R6 ;  /* 0x0000000400087825 */ /* 0x040fe400078e0206 */
[----:B------:R0:W-:Y:S04]  /*0410*/  STG.E desc[UR4][R6.64], R3 ;  /* 0x0000000306007986 */ /* 0x0001e8000c101904 */
[----:B------:R0:W-:Y:S01]  /*0420*/  STG.E desc[UR4][R8.64], R3 ;  /* 0x0000000308007986 */ /* 0x0001e2000c101904 */
[----:B------:R-:W-:-:S05]  /*0430*/  IMAD.WIDE R10, R0, 0x4, R8 ;  /* 0x00000004000a7825 */ /* 0x000fca00078e0208 */
[----:B------:R0:W-:Y:S01]  /*0440*/  STG.E desc[UR4][R10.64], R3 ;  /* 0x000000030a007986 */ /* 0x0001e2000c101904 */
[----:B------:R-:W-:-:S05]  /*0450*/  IMAD.WIDE R12, R0, 0x4, R10 ;  /* 0x00000004000c7825 */ /* 0x000fca00078e020a */
[----:B------:R0:W-:Y:S02]  /*0460*/  STG.E desc[UR4][R12.64], R3 ;  /* 0x000000030c007986 */ /* 0x0001e4000c101904 */
.L_x_3:
[----:B------:R-:W-:Y:S05]  /*0470*/  @!P1 EXIT ;  /* 0x000000000000994d */ /* 0x000fea0003800000 */
[----:B------:R-:W-:Y:S02]  /*0480*/  ISETP.NE.AND P0, PT, R14, 0x1, PT ;  /* 0x000000010e00780c */ /* 0x000fe40003f05270 */
[----:B0-----:R-:W-:-:S04]  /*0490*/  LOP3.LUT R3, R4, 0x1, RZ, 0xc0, !PT ;  /* 0x0000000104037812 */ /* 0x001fc800078ec0ff */
[----:B------:R-:W-:-:S07]  /*04a0*/  ISETP.NE.U32.AND P1, PT, R3, 0x1, PT ;  /* 0x000000010300780c */ /* 0x000fce0003f25070 */
[----:B------:R-:W-:Y:S06]  /*04b0*/  @!P0 BRA `(.L_x_4) ;  /* 0x0000000000208947 */ /* 0x000fec0003800000 */
[----:B------:R-:W0:Y:S01]  /*04c0*/  LDC.64 R6, c[0x0][0x3a0] ;  /* 0x0000e800ff067b82 */ /* 0x000e220000000a00 */
[C---:B------:R-:W-:Y:S02]  /*04d0*/  IMAD R3, R2.reuse, R0, R5 ;  /* 0x0000000002037224 */ /* 0x040fe400078e0205 */
[----:B------:R-:W-:Y:S02]  /*04e0*/  VIADD R2, R2, 0x2 ;  /* 0x0000000202027836 */ /* 0x000fe40000000000 */
[----:B0-----:R-:W-:Y:S01]  /*04f0*/  IMAD.WIDE R6, R3, 0x4, R6 ;  /* 0x0000000403067825 */ /* 0x001fe200078e0206 */
[----:B------:R-:W-:-:S03]  /*0500*/  MOV R3, 0x7fc00000 ;  /* 0x7fc0000000037802 */ /* 0x000fc60000000f00 */
[----:B------:R-:W-:Y:S02]  /*0510*/  IMAD.WIDE R8, R0, 0x4, R6 ;  /* 0x0000000400087825 */ /* 0x000fe400078e0206 */
[----:B------:R0:W-:Y:S04]  /*0520*/  STG.E desc[UR4][R6.64], R3 ;  /* 0x0000000306007986 */ /* 0x0001e8000c101904 */
[----:B------:R0:W-:Y:S02]  /*0530*/  STG.E desc[UR4][R8.64], R3 ;  /* 0x0000000308007986 */ /* 0x0001e4000c101904 */
.L_x_4:
[----:B------:R-:W-:Y:S05]  /*0540*/  @P1 EXIT ;  /* 0x000000000000194d */ /* 0x000fea0003800000 */
[----:B0-----:R-:W0:Y:S01]  /*0550*/  LDC.64 R6, c[0x0][0x3a0] ;  /* 0x0000e800ff067b82 */ /* 0x001e220000000a00 */
[----:B------:R-:W-:Y:S01]  /*0560*/  IMAD R3, R2, R0, R5 ;  /* 0x0000000002037224 */ /* 0x000fe200078e0205 */
[----:B------:R-:W-:-:S03]  /*0570*/  MOV R5, 0x7fc00000 ;  /* 0x7fc0000000057802 */ /* 0x000fc60000000f00 */
[----:B0-----:R-:W-:-:S05]  /*0580*/  IMAD.WIDE R2, R3, 0x4, R6 ;  /* 0x0000000403027825 */ /* 0x001fca00078e0206 */
[----:B------:R-:W-:Y:S01]  /*0590*/  STG.E desc[UR4][R2.64], R5 ;  /* 0x0000000502007986 */ /* 0x000fe2000c101904 */
[----:B------:R-:W-:Y:S05]  /*05a0*/  EXIT ;  /* 0x000000000000794d */ /* 0x000fea0003800000 */
.L_x_0:
[----:B------:R-:W-:Y:S01]  /*05b0*/  IMAD.IADD R6, R10, 0x1, R3 ;  /* 0x000000010a067824 */ /* 0x000fe200078e0203 */
[----:B------:R-:W-:Y:S04]  /*05c0*/  BSSY.RECONVERGENT B0, `(.L_x_5) ;  /* 0x0000048000007945 */ /* 0x000fe80003800200 */
[----:B------:R-:W-:-:S04]  /*05d0*/  VIMNMX R4, PT, PT, R6, R7, PT ;  /* 0x0000000706047248 */ /* 0x000fc80003fe0100 */
[----:B------:R-:W-:-:S13]  /*05e0*/  ISETP.GE.AND P0, PT, R4, 0x1, PT ;  /* 0x000000010400780c */ /* 0x000fda0003f06270 */
[----:B------:R-:W-:Y:S05]  /*05f0*/  @!P0 BRA `(.L_x_6) ;  /* 0x0000000400108947 */ /* 0x000fea0003800000 */
[C---:B------:R-:W-:Y:S01]  /*0600*/  ISETP.GE.U32.AND P0, PT, R4.reuse, 0x8, PT ;  /* 0x000000080400780c */ /* 0x040fe20003f06070 */
[----:B------:R-:W-:Y:S01]  /*0610*/  BSSY.RECONVERGENT B1, `(.L_x_7) ;  /* 0x000001e000017945 */ /* 0x000fe20003800200 */
[----:B------:R-:W-:Y:S01]  /*0620*/  LOP3.LUT R28, R4, 0x7, RZ, 0xc0, !PT ;  /* 0x00000007041c7812 */ /* 0x000fe200078ec0ff */
[----:B------:R-:W-:-:S03]  /*0630*/  HFMA2 R11, -RZ, RZ, 0, 0 ;  /* 0x00000000ff0b7431 */ /* 0x000fc600000001ff */
[----:B------:R-:W-:-:S07]  /*0640*/  ISETP.NE.AND P1, PT, R28, RZ, PT ;  /* 0x000000ff1c00720c */ /* 0x000fce0003f25270 */
[----:B------:R-:W-:Y:S06]  /*0650*/  @!P0 BRA `(.L_x_8) ;  /* 0x0000000000648947 */ /* 0x000fec0003800000 */
[----:B------:R-:W0:Y:S01]  /*0660*/  LDC.64 R2, c[0x0][0x3a0] ;  /* 0x0000e800ff027b82 */ /* 0x000e220000000a00 */
[----:B------:R-:W-:Y:S01]  /*0670*/  LOP3.LUT R11, R4, 0x7ffffff8, RZ, 0xc0, !PT ;  /* 0x7ffffff8040b7812 */ /* 0x000fe200078ec0ff */
[----:B------:R-:W-:-:S03]  /*0680*/  IMAD.MOV.U32 R27, RZ, RZ, R5 ;  /* 0x000000ffff1b7224 */ /* 0x000fc600078e0005 */
[----:B------:R-:W-:-:S07]  /*0690*/  IADD3 R26, PT, PT, -R11, RZ, RZ ;  /* 0x000000ff0b1a7210 */ /* 0x000fce0007ffe1ff */
.L_x_9:
[----:B01----:R-:W-:Y:S01]  /*06a0*/  IMAD.WIDE R22, R27, 0x4, R2 ;  /* 0x000000041b167825 */ /* 0x003fe200078e0202 */
[----:B------:R-:W-:Y:S02]  /*06b0*/  MOV R29, 0x7fc00000 ;  /* 0x7fc00000001d7802 */ /* 0x000fe40000000f00 */
[----:B------:R-:W-:Y:S01]  /*06c0*/  LEA R27, R0, R27, 0x3 ;  /* 0x0000001b001b7211 */ /* 0x000fe200078e18ff */
[----:B------:R-:W-:Y:S02]  /*06d0*/  VIADD R26, R26, 0x8 ;  /* 0x000000081a1a7836 */ /* 0x000fe40000000000 */
[----:B------:R-:W-:Y:S01]  /*06e0*/  IMAD.WIDE R8, R0, 0x4, R22 ;  /* 0x0000000400087825 */ /* 0x000fe200078e0216 */
[----:B------:R1:W-:Y:S02]  /*06f0*/  STG.E desc[UR4][R22.64], R29 ;  /* 0x0000001d16007986 */ /* 0x0003e4000c101904 */
[----:B------:R-:W-:Y:S02]  /*0700*/  ISETP.NE.AND P0, PT, R26, RZ, PT ;  /* 0x000000ff1a00720c */ /* 0x000fe40003f05270 */
        /* <DEDUP_REMOVED lines=14> */
.L_x_8:
[----:B------:R-:W-:Y:S05]  /*07f0*/  BSYNC.RECONVERGENT B1 ;  /* 0x0000000000017941 */ /* 0x000fea0003800200 */
.L_x_7:
[----:B------:R-:W-:Y:S05]  /*0800*/  @!P1 BRA `(.L_x_6) ;  /* 0x00000000008c9947 */ /* 0x000fea0003800000 */
[----:B------:R-:W-:Y:S01]  /*0810*/  ISETP.GE.U32.AND P0, PT, R28, 0x4, PT ;  /* 0x000000041c00780c */ /* 0x000fe20003f06070 */
[----:B------:R-:W-:Y:S01]  /*0820*/  BSSY.RECONVERGENT B1, `(.L_x_10) ;  /* 0x0000010000017945 */ /* 0x000fe20003800200 */
[----:B-1----:R-:W-:-:S04]  /*0830*/  LOP3.LUT R16, R4, 0x3, RZ, 0xc0, !PT ;  /* 0x0000000304107812 */ /* 0x002fc800078ec0ff */
[----:B------:R-:W-:-:S07]  /*0840*/  ISETP.NE.AND P1, PT, R16, RZ, PT ;  /* 0x000000ff1000720c */ /* 0x000fce0003f25270 */
[----:B------:R-:W-:Y:S06]  /*0850*/  @!P0 BRA `(.L_x_11) ;  /* 0x0000000000308947 */ /* 0x000fec0003800000 */
[----:B------:R-:W0:Y:S01]  /*0860*/  LDC.64 R2, c[0x0][0x3a0] ;  /* 0x0000e800ff027b82 */ /* 0x000e220000000a00 */
[C---:B------:R-:W-:Y:S01]  /*0870*/  IMAD R9, R11.reuse, R0, R5 ;  /* 0x000000000b097224 */ /* 0x040fe200078e0205 */
[----:B------:R-:W-:Y:S01]  /*0880*/  MOV R17, 0x7fc00000 ;  /* 0x7fc0000000117802 */ /* 0x000fe20000000f00 */
[----:B------:R-:W-:Y:S02]  /*0890*/  VIADD R11, R11, 0x4 ;  /* 0x000000040b0b7836 */ /* 0x000fe40000000000 */
[----:B0-----:R-:W-:-:S05]  /*08a0*/  IMAD.WIDE R2, R9, 0x4, R2 ;  /* 0x0000000409027825 */ /* 0x001fca00078e0202 */
[----:B------:R0:W-:Y:S01]  /*08b0*/  STG.E desc[UR4][R2.64], R17 ;  /* 0x0000001102007986 */ /* 0x0001e2000c101904 */
[----:B------:R-:W-:-:S05]  /*08c0*/  IMAD.WIDE R8, R0, 0x4, R2 ;  /* 0x0000000400087825 */ /* 0x000fca00078e0202 */
[----:B------:R0:W-:Y:S01]  /*08d0*/  STG.E desc[UR4][R8.64], R17 ;  /* 0x0000001108007986 */ /* 0x0001e2000c101904 */
[----:B------:R-:W-:-:S05]  /*08e0*/  IMAD.WIDE R12, R0, 0x4, R8 ;  /* 0x00000004000c7825 */ /* 0x000fca00078e0208 */
[----:B------:R0:W-:Y:S01]  /*08f0*/  STG.E desc[UR4][R12.64], R17 ;  /* 0x000000110c007986 */ /* 0x0001e2000c101904 */
[----:B------:R-:W-:-:S05]  /*0900*/  IMAD.WIDE R14, R0, 0x4, R12 ;  /* 0x00000004000e7825 */ /* 0x000fca00078e020c */
[----:B------:R0:W-:Y:S02]  /*0910*/  STG.E desc[UR4][R14.64], R17 ;  /* 0x000000110e007986 */ /* 0x0001e4000c101904 */
.L_x_11:
[----:B------:R-:W-:Y:S05]  /*0920*/  BSYNC.RECONVERGENT B1 ;  /* 0x0000000000017941 */ /* 0x000fea0003800200 */
.L_x_10:
[----:B------:R-:W-:Y:S05]  /*0930*/  @!P1 BRA `(.L_x_6) ;  /* 0x0000000000409947 */ /* 0x000fea0003800000 */
[----:B------:R-:W-:Y:S02]  /*0940*/  ISETP.NE.AND P0, PT, R16, 0x1, PT ;  /* 0x000000011000780c */ /* 0x000fe40003f05270 */
[----:B------:R-:W-:-:S04]  /*0950*/  LOP3.LUT R4, R4, 0x1, RZ, 0xc0, !PT ;  /* 0x0000000104047812 */ /* 0x000fc800078ec0ff */
[----:B------:R-:W-:-:S07]  /*0960*/  ISETP.NE.U32.AND P1, PT, R4, 0x1, PT ;  /* 0x000000010400780c */ /* 0x000fce0003f25070 */
[----:B0-----:R-:W0:Y:S01]  /*0970*/  @P0 LDC.64 R2, c[0x0][0x3a0] ;  /* 0x0000e800ff020b82 */ /* 0x001e220000000a00 */
[C---:B------:R-:W-:Y:S01]  /*0980*/  @P0 IMAD R9, R11.reuse, R0, R5 ;  /* 0x000000000b090224 */ /* 0x040fe200078e0205 */
[----:B------:R-:W-:-:S06]  /*0990*/  @P0 IADD3 R11, PT, PT, R11, 0x2, RZ ;  /* 0x000000020b0b0810 */ /* 0x000fcc0007ffe0ff */
[----:B------:R-:W1:Y:S01]  /*09a0*/  @!P1 LDC.64 R14, c[0x0][0x3a0] ;  /* 0x0000e800ff0e9b82 */ /* 0x000e620000000a00 */
[----:B0-----:R-:W-:-:S04]  /*09b0*/  @P0 IMAD.WIDE R8, R9, 0x4, R2 ;  /* 0x0000000409080825 */ /* 0x001fc800078e0202 */
[----:B------:R-:W-:Y:S01]  /*09c0*/  @!P1 IMAD R3, R11, R0, R5 ;  /* 0x000000000b039224 */ /* 0x000fe200078e0205 */
[----:B------:R-:W-:Y:S01]  /*09d0*/  @P0 MOV R11, 0x7fc00000 ;  /* 0x7fc00000000b0802 */ /* 0x000fe20000000f00 */
[----:B------:R-:W-:-:S04]  /*09e0*/  @P0 IMAD.WIDE R12, R0, 0x4, R8 ;  /* 0x00000004000c0825 */ /* 0x000fc800078e0208 */
[----:B-1----:R-:W-:Y:S01]  /*09f0*/  @!P1 IMAD.WIDE R2, R3, 0x4, R14 ;  /* 0x0000000403029825 */ /* 0x002fe200078e020e */
[----:B------:R2:W-:Y:S03]  /*0a00*/  @P0 STG.E desc[UR4][R8.64], R11 ;  /* 0x0000000b08000986 */ /* 0x0005e6000c101904 */
[----:B------:R-:W-:Y:S01]  /*0a10*/  @!P1 IMAD.MOV.U32 R15, RZ, RZ, 0x7fc00000 ;  /* 0x7fc00000ff0f9424 */ /* 0x000fe200078e00ff */
[----:B------:R2:W-:Y:S04]  /*0a20*/  @P0 STG.E desc[UR4][R12.64], R11 ;  /* 0x0000000b0c000986 */ /* 0x0005e8000c101904 */
[----:B------:R2:W-:Y:S02]  /*0a30*/  @!P1 STG.E desc[UR4][R2.64], R15 ;  /* 0x0000000f02009986 */ /* 0x0005e4000c101904 */
.L_x_6:
[----:B------:R-:W-:Y:S05]  /*0a40*/  BSYNC.RECONVERGENT B0 ;  /* 0x0000000000007941 */ /* 0x000fea0003800200 */
.L_x_5:
[----:B------:R-:W-:-:S13]  /*0a50*/  ISETP.GE.AND P0, PT, R6, R7, PT ;  /* 0x000000070600720c */ /* 0x000fda0003f06270 */
[----:B------:R-:W-:Y:S05]  /*0a60*/  @P0 EXIT ;  /* 0x000000000000094d */ /* 0x000fea0003800000 */
[----:B------:R-:W-:Y:S01]  /*0a70*/  IADD3 R7, PT, PT, -R6, R7, RZ ;  /* 0x0000000706077210 */ /* 0x000fe20007ffe1ff */
[----:B------:R-:W-:Y:S03]  /*0a80*/  BSSY.RECONVERGENT B0, `(.L_x_12) ;  /* 0x0000024000007945 */ /* 0x000fe60003800200 */
[----:B0-2---:R-:W-:-:S13]  /*0a90*/  LOP3.LUT P0, R3, R7, 0x3, RZ, 0xc0, !PT ;  /* 0x0000000307037812 */ /* 0x005fda000780c0ff */
[----:B------:R-:W-:Y:S05]  /*0aa0*/  @!P0 BRA `(.L_x_13) ;  /* 0x0000000000848947 */ /* 0x000fea0003800000 */
[----:B-1----:R-:W0:Y:S01]  /*0ab0*/  LDC.64 R12, c[0x0][0x3a0] ;  /* 0x0000e800ff0c7b82 */ /* 0x002e220000000a00 */
[CCC-:B------:R-:W-:Y:S01]  /*0ac0*/  IMAD R7, R6.reuse, R0.reuse, R5.reuse ;  /* 0x0000000006077224 */ /* 0x1c0fe200078e0205 */
[----:B------:R-:W-:Y:S01]  /*0ad0*/  IADD3 R6, PT, PT, R6, R3, RZ ;  /* 0x0000000306067210 */ /* 0x000fe20007ffe0ff */
[----:B------:R-:W-:Y:S02]  /*0ae0*/  IMAD R8, R10, R0, R5 ;  /* 0x000000000a087224 */ /* 0x000fe400078e0205 */
[----:B------:R-:W-:-:S03]  /*0af0*/  IMAD.MOV R4, RZ, RZ, -R3 ;  /* 0x000000ffff047224 */ /* 0x000fc600078e0a03 */
[----:B------:R-:W1:Y:S04]  /*0b00*/  LDC.64 R14, c[0x0][0x380] ;  /* 0x0000e000ff0e7b82 */ /* 0x000e680000000a00 */
.L_x_16:
[----:B-1----:R-:W-:-:S06]  /*0b10*/  IMAD.WIDE R18, R8, 0x4, R14 ;  /* 0x0000000408127825 */ /* 0x002fcc00078e020e */
[----:B--2---:R-:W2:Y:S01]  /*0b20*/  LDG.E.CONSTANT R18, desc[UR4][R18.64] ;  /* 0x0000000412127981 */ /* 0x004ea2000c1e9900 */
[----:B------:R-:W-:-:S05]  /*0b30*/  IMAD.WIDE R16, R7, 0x4, R14 ;  /* 0x0000000407107825 */ /* 0x000fca00078e020e */
[----:B------:R-:W3:Y:S01]  /*0b40*/  LDG.E.CONSTANT R3, desc[UR4][R16.64] ;  /* 0x0000000410037981 */ /* 0x000ee2000c1e9900 */
[----:B------:R-:W-:Y:S01]  /*0b50*/  IADD3 R4, PT, PT, R4, 0x1, RZ ;  /* 0x0000000104047810 */ /* 0x000fe20007ffe0ff */
[----:B------:R-:W-:Y:S03]  /*0b60*/  BSSY.RECONVERGENT B1, `(.L_x_14) ;  /* 0x000000f000017945 */ /* 0x000fe60003800200 */
[----:B------:R-:W-:Y:S01]  /*0b70*/  ISETP.NE.AND P2, PT, R4, RZ, PT ;  /* 0x000000ff0400720c */ /* 0x000fe20003f45270 */
[----:B--2---:R-:W1:Y:S01]  /*0b80*/  MUFU.RCP R0, R18 ;  /* 0x0000001200007308 */ /* 0x004e620000001000 */
[----:B---3--:R-:W-:-:S07]  /*0b90*/  FADD R3, R3, -R18 ;  /* 0x8000001203037221 */ /* 0x008fce0000000000 */
[----:B------:R-:W2:Y:S01]  /*0ba0*/  FCHK P0, R3, R18 ;  /* 0x0000001203007302 */ /* 0x000ea20000000000 */
[----:B-1----:R-:W-:-:S04]  /*0bb0*/  FFMA R9, -R18, R0, 1 ;  /* 0x3f80000012097423 */ /* 0x002fc80000000100 */
[----:B------:R-:W-:-:S04]  /*0bc0*/  FFMA R0, R0, R9, R0 ;  /* 0x0000000900007223 */ /* 0x000fc80000000000 */
[----:B------:R-:W-:-:S04]  /*0bd0*/  FFMA R9, R3, R0, RZ ;  /* 0x0000000003097223 */ /* 0x000fc800000000ff */
[----:B------:R-:W-:-:S04]  /*0be0*/  FFMA R2, -R18, R9, R3 ;  /* 0x0000000912027223 */ /* 0x000fc80000000103 */
[----:B------:R-:W-:Y:S01]  /*0bf0*/  FFMA R9, R0, R2, R9 ;  /* 0x0000000200097223 */ /* 0x000fe20000000009 */
[----:B--2---:R-:W-:Y:S06]  /*0c00*/  @!P0 BRA `(.L_x_15) ;  /* 0x0000000000108947 */ /* 0x004fec0003800000 */
[----:B------:R-:W-:Y:S02]  /*0c10*/  MOV R0, R18 ;  /* 0x0000001200007202 */ /* 0x000fe40000000f00 */
[----:B------:R-:W-:-:S07]  /*0c20*/  MOV R20, 0xc40 ;  /* 0x00000c4000147802 */ /* 0x000fce0000000f00 */
[----:B0-----:R-:W-:Y:S05]  /*0c30*/  CALL.REL.NOINC `($__internal_0_$__cuda_sm3x_div_rn_noftz_f32_slowpath) ;  /* 0x0000000400b07944 */ /* 0x001fea0003c00000 */
[----:B------:R-:W-:-:S07]  /*0c40*/  IMAD.MOV.U32 R9, RZ, RZ, R0 ;  /* 0x000000ffff097224 */ /* 0x000fce00078e0000 */
.L_x_15:
[----:B------:R-:W-:Y:S05]  /*0c50*/  BSYNC.RECONVERGENT B1 ;  /* 0x0000000000017941 */ /* 0x000fea0003800200 */
.L_x_14:
[----:B0-----:R-:W-:Y:S01]  /*0c60*/  IMAD.WIDE R2, R7, 0x4, R12 ;  /* 0x0000000407027825 */ /* 0x001fe200078e020c */
[----:B------:R-:W-:-:S04]  /*0c70*/  MOV R0, UR7 ;  /* 0x0000000700007c02 */ /* 0x000fc80008000f00 */
[----:B------:R2:W-:Y:S01]  /*0c80*/  STG.E desc[UR4][R2.64], R9 ;  /* 0x0000000902007986 */ /* 0x0005e2000c101904 */
[----:B------:R-:W-:Y:S01]  /*0c90*/  IADD3 R8, PT, PT, R8, R0, RZ ;  /* 0x0000000008087210 */ /* 0x000fe20007ffe0ff */
[----:B------:R-:W-:Y:S01]  /*0ca0*/  IMAD.IADD R7, R7, 0x1, R0 ;  /* 0x0000000107077824 */ /* 0x000fe200078e0200 */
[----:B------:R-:W-:Y:S06]  /*0cb0*/  @P2 BRA `(.L_x_16) ;  /* 0xfffffffc00942947 */ /* 0x000fec000383ffff */
.L_x_13:
[----:B------:R-:W-:Y:S05]  /*0cc0*/  BSYNC.RECONVERGENT B0 ;  /* 0x0000000000007941 */ /* 0x000fea0003800200 */
.L_x_12:
[----:B--2---:R-:W0:Y:S01]  /*0cd0*/  LDC R3, c[0x0][0x398] ;  /* 0x0000e600ff037b82 */ /* 0x004e220000000800 */
[----:B------:R-:W0:Y:S02]  /*0ce0*/  LDCU UR6, c[0x0][0x394] ;  /* 0x00007280ff0677ac */ /* 0x000e240008000800 */
[----:B0-----:R-:W-:-:S04]  /*0cf0*/  IADD3 R10, PT, PT, R3, -UR6, R10 ;  /* 0x80000006030a7c10 */ /* 0x001fc8000fffe00a */
[----:B------:R-:W-:-:S13]  /*0d00*/  ISETP.GT.U32.AND P0, PT, R10, -0x4, PT ;  /* 0xfffffffc0a00780c */ /* 0x000fda0003f04070 */
[----:B------:R-:W-:Y:S05]  /*0d10*/  @P0 EXIT ;  /* 0x000000000000094d */ /* 0x000fea0003800000 */
[----:B------:R-:W0:Y:S01]  /*0d20*/  LDC R4, c[0x0][0x390] ;  /* 0x0000e400ff047b82 */ /* 0x000e220000000800 */
[C---:B------:R-:W-:Y:S01]  /*0d30*/  IADD3 R2, PT, PT, R6.reuse, -R3, RZ ;  /* 0x8000000306027210 */ /* 0x040fe20007ffe0ff */
[----:B------:R-:W-:-:S04]  /*0d40*/  IMAD R7, R6, R0, R5 ;  /* 0x0000000006077224 */ /* 0x000fc800078e0205 */
[----:B------:R-:W-:Y:S02]  /*0d50*/  IMAD R5, R2, R0, R5 ;  /* 0x0000000002057224 */ /* 0x000fe400078e0205 */
[----:B-1----:R-:W1:Y:S08]  /*0d60*/  LDC.64 R12, c[0x0][0x3a0] ;  /* 0x0000e800ff0c7b82 */ /* 0x002e700000000a00 */
[----:B------:R-:W2:Y:S08]  /*0d70*/  LDC.64 R10, c[0x0][0x380] ;  /* 0x0000e000ff0a7b82 */ /* 0x000eb00000000a00 */
[----:B------:R-:W3:Y:S02]  /*0d80*/  LDC.64 R8, c[0x0][0x390] ;  /* 0x0000e400ff087b82 */ /* 0x000ee40000000a00 */
.L_x_25:
[----:B--2---:R-:W-:-:S05]  /*0d90*/  IMAD.WIDE R16, R5, 0x4, R10 ;  /* 0x0000000405107825 */ /* 0x004fca00078e020a */
[----:B------:R-:W2:Y:S01]  /*0da0*/  LDG.E.CONSTANT R14, desc[UR4][R16.64] ;  /* 0x00000004100e7981 */ /* 0x000ea2000c1e9900 */
[----:B------:R-:W-:-:S05]  /*0db0*/  IMAD.WIDE R18, R7, 0x4, R10 ;  /* 0x0000000407127825 */ /* 0x000fca00078e020a */
[----:B------:R-:W4:Y:S01]  /*0dc0*/  LDG.E.CONSTANT R3, desc[UR4][R18.64] ;  /* 0x0000000412037981 */ /* 0x000f22000c1e9900 */
[----:B------:R-:W-:Y:S01]  /*0dd0*/  BSSY.RECONVERGENT B0, `(.L_x_17) ;  /* 0x000000d000007945 */ /* 0x000fe20003800200 */
[----:B--2---:R-:W2:Y:S01]  /*0de0*/  MUFU.RCP R0, R14 ;  /* 0x0000000e00007308 */ /* 0x004ea20000001000 */
[----:B----4-:R-:W-:-:S07]  /*0df0*/  FADD R3, R3, -R14 ;  /* 0x8000000e03037221 */ /* 0x010fce0000000000 */
[----:B------:R-:W4:Y:S01]  /*0e00*/  FCHK P0, R3, R14 ;  /* 0x0000000e03007302 */ /* 0x000f220000000000 */
[----:B--2---:R-:W-:-:S04]  /*0e10*/  FFMA R15, -R14, R0, 1 ;  /* 0x3f8000000e0f7423 */ /* 0x004fc80000000100 */
[----:B------:R-:W-:-:S04]  /*0e20*/  FFMA R0, R0, R15, R0 ;  /* 0x0000000f00007223 */ /* 0x000fc80000000000 */
[----:B------:R-:W-:-:S04]  /*0e30*/  FFMA R15, R3, R0, RZ ;  /* 0x00000000030f7223 */ /* 0x000fc800000000ff */
[----:B------:R-:W-:-:S04]  /*0e40*/  FFMA R2, -R14, R15, R3 ;  /* 0x0000000f0e027223 */ /* 0x000fc80000000103 */
[----:B------:R-:W-:Y:S01]  /*0e50*/  FFMA R0, R0, R2, R15 ;  /* 0x0000000200007223 */ /* 0x000fe2000000000f */
[----:B----4-:R-:W-:Y:S06]  /*0e60*/  @!P0 BRA `(.L_x_18) ;  /* 0x00000000000c8947 */ /* 0x010fec0003800000 */
[----:B------:R-:W-:Y:S02]  /*0e70*/  MOV R0, R14 ;  /* 0x0000000e00007202 */ /* 0x000fe40000000f00 */
[----:B------:R-:W-:-:S07]  /*0e80*/  MOV R20, 0xea0 ;  /* 0x00000ea000147802 */ /* 0x000fce0000000f00 */
[----:B01-3--:R-:W-:Y:S05]  /*0e90*/  CALL.REL.NOINC `($__internal_0_$__cuda_sm3x_div_rn_noftz_f32_slowpath) ;  /* 0x0000000400187944 */ /* 0x00bfea0003c00000 */
.L_x_18:
[----:B------:R-:W-:Y:S05]  /*0ea0*/  BSYNC.RECONVERGENT B0 ;  /* 0x0000000000007941 */ /* 0x000fea0003800200 */
.L_x_17:
[----:B0-----:R-:W-:-:S05]  /*0eb0*/  IMAD.WIDE R16, R4, 0x4, R16 ;  /* 0x0000000404107825 */ /* 0x001fca00078e0210 */
[----:B------:R-:W2:Y:S01]  /*0ec0*/  LDG.E.CONSTANT R22, desc[UR4][R16.64] ;  /* 0x0000000410167981 */ /* 0x000ea2000c1e9900 */
[----:B------:R-:W-:-:S05]  /*0ed0*/  IMAD.WIDE R18, R4, 0x4, R18 ;  /* 0x0000000404127825 */ /* 0x000fca00078e0212 */
[----:B------:R-:W4:Y:S01]  /*0ee0*/  LDG.E.CONSTANT R3, desc[UR4][R18.64] ;  /* 0x0000000412037981 */ /* 0x000f22000c1e9900 */
[----:B-1----:R-:W-:Y:S01]  /*0ef0*/  IMAD.WIDE R14, R7, 0x4, R12 ;  /* 0x00000004070e7825 */ /* 0x002fe200078e020c */
[----:B------:R-:W-:Y:S04]  /*0f00*/  BSSY.RECONVERGENT B0, `(.L_x_19) ;  /* 0x000000f000007945 */ /* 0x000fe80003800200 */
[----:B------:R0:W-:Y:S01]  /*0f10*/  STG.E desc[UR4][R14.64], R0 ;  /* 0x000000000e007986 */ /* 0x0001e2000c101904 */
[----:B--2---:R-:W1:Y:S01]  /*0f20*/  MUFU.RCP R2, R22 ;  /* 0x0000001600027308 */ /* 0x004e620000001000 */
[----:B----4-:R-:W-:-:S07]  /*0f30*/  FADD R3, R3, -R22 ;  /* 0x8000001603037221 */ /* 0x010fce0000000000 */
[----:B------:R-:W2:Y:S01]  /*0f40*/  FCHK P0, R3, R22 ;  /* 0x0000001603007302 */ /* 0x000ea20000000000 */
[----:B-1----:R-:W-:-:S04]  /*0f50*/  FFMA R21, -R22, R2, 1 ;  /* 0x3f80000016157423 */ /* 0x002fc80000000102 */
[----:B------:R-:W-:-:S04]  /*0f60*/  FFMA R2, R2, R21, R2 ;  /* 0x0000001502027223 */ /* 0x000fc80000000002 */
[----:B------:R-:W-:-:S04]  /*0f70*/  FFMA R21, R3, R2, RZ ;  /* 0x0000000203157223 */ /* 0x000fc800000000ff */
[----:B------:R-:W-:-:S04]  /*0f80*/  FFMA R20, -R22, R21, R3 ;  /* 0x0000001516147223 */ /* 0x000fc80000000103 */
[----:B------:R-:W-:Y:S01]  /*0f90*/  FFMA R21, R2, R20, R21 ;  /* 0x0000001402157223 */ /* 0x000fe20000000015 */
[----:B0-2---:R-:W-:Y:S06]  /*0fa0*/  @!P0 BRA `(.L_x_20) ;  /* 0x0000000000108947 */ /* 0x005fec0003800000 */
[----:B------:R-:W-:Y:S01]  /*0fb0*/  IMAD.MOV.U32 R0, RZ, RZ, R22 ;  /* 0x000000ffff007224 */ /* 0x000fe200078e0016 */
[----:B------:R-:W-:-:S07]  /*0fc0*/  MOV R20, 0xfe0 ;  /* 0x00000fe000147802 */ /* 0x000fce0000000f00 */
[----:B---3--:R-:W-:Y:S05]  /*0fd0*/  CALL.REL.NOINC `($__internal_0_$__cuda_sm3x_div_rn_noftz_f32_slowpath) ;  /* 0x0000000000c87944 */ /* 0x008fea0003c00000 */
[----:B------:R-:W-:-:S07]  /*0fe0*/  MOV R21, R0 ;  /* 0x0000000000157202 */ /* 0x000fce0000000f00 */
.L_x_20:
[----:B------:R-:W-:Y:S05]  /*0ff0*/  BSYNC.RECONVERGENT B0 ;  /* 0x0000000000007941 */ /* 0x000fea0003800200 */
.L_x_19:
[----:B------:R-:W-:-:S05]  /*1000*/  IMAD.WIDE R16, R4, 0x4, R16 ;  /* 0x0000000404107825 */ /* 0x000fca00078e0210 */
[----:B------:R-:W2:Y:S01]  /*1010*/  LDG.E.CONSTANT R0, desc[UR4][R16.64] ;  /* 0x0000000410007981 */ /* 0x000ea2000c1e9900 */
[----:B------:R-:W-:-:S05]  /*1020*/  IMAD.WIDE R18, R4, 0x4, R18 ;  /* 0x0000000404127825 */ /* 0x000fca00078e0212 */
[----:B------:R-:W4:Y:S01]  /*1030*/  LDG.E.CONSTANT R3, desc[UR4][R18.64] ;  /* 0x0000000412037981 */ /* 0x000f22000c1e9900 */
[----:B------:R-:W-:Y:S01]  /*1040*/  IMAD.WIDE R14, R4, 0x4, R14 ;  /* 0x00000004040e7825 */ /* 0x000fe200078e020e */
        /* <DEDUP_REMOVED lines=11> */
[----:B------:R-:W-:-:S07]  /*1100*/  MOV R20, 0x1120 ;  /* 0x0000112000147802 */ /* 0x000fce0000000f00 */
[----:B---3--:R-:W-:Y:S05]  /*1110*/  CALL.REL.NOINC `($__internal_0_$__cuda_sm3x_div_rn_noftz_f32_slowpath) ;  /* 0x0000000000787944 */ /* 0x008fea0003c00000 */
[----:B------:R-:W-:-:S07]  /*1120*/  MOV R23, R0 ;  /* 0x0000000000177202 */ /* 0x000fce0000000f00 */
.L_x_22:
[----:B------:R-:W-:Y:S05]  /*1130*/  BSYNC.RECONVERGENT B0 ;  /* 0x0000000000007941 */ /* 0x000fea0003800200 */
.L_x_21:
[----:B------:R-:W-:-:S06]  /*1140*/  IMAD.WIDE R16, R4, 0x4, R16 ;  /* 0x0000000404107825 */ /* 0x000fcc00078e0210 */
        /* <DEDUP_REMOVED lines=18> */
.L_x_24:
[----:B------:R-:W-:Y:S05]  /*1270*/  BSYNC.RECONVERGENT B0 ;  /* 0x0000000000007941 */ /* 0x000fea0003800200 */
.L_x_23:
[----:B---3--:R-:W-:Y:S01]  /*1280*/  IMAD.WIDE R14, R8, 0x4, R14 ;  /* 0x00000004080e7825 */ /* 0x008fe200078e020e */
[----:B------:R-:W-:Y:S02]  /*1290*/  IADD3 R6, PT, PT, R6, 0x4, RZ ;  /* 0x0000000406067810 */ /* 0x000fe40007ffe0ff */
[C---:B------:R-:W-:Y:S01]  /*12a0*/  LEA R5, R8.reuse, R5, 0x2 ;  /* 0x0000000508057211 */ /* 0x040fe200078e10ff */
[----:B------:R-:W-:Y:S01]  /*12b0*/  IMAD R7, R8, 0x4, R7 ;  /* 0x0000000408077824 */ /* 0x000fe200078e0207 */
[----:B------:R4:W-:Y:S01]  /*12c0*/  STG.E desc[UR4][R14.64], R0 ;  /* 0x000000000e007986 */ /* 0x0009e2000c101904 */
[----:B------:R-:W-:-:S13]  /*12d0*/  ISETP.GE.AND P0, PT, R6, R9, PT ;  /* 0x000000090600720c */ /* 0x000fda0003f06270 */
[----:B----4-:R-:W-:Y:S05]  /*12e0*/  @!P0 BRA `(.L_x_25) ;  /* 0xfffffff800a88947 */ /* 0x010fea000383ffff */
[----:B------:R-:W-:Y:S05]  /*12f0*/  EXIT ;  /* 0x000000000000794d */ /* 0x000fea0003800000 */
        .weak           $__internal_0_$__cuda_sm3x_div_rn_noftz_f32_slowpath
        .type           $__internal_0_$__cuda_sm3x_div_rn_noftz_f32_slowpath,@function
        .size           $__internal_0_$__cuda_sm3x_div_rn_noftz_f32_slowpath,(.L_x_51 - $__internal_0_$__cuda_sm3x_div_rn_noftz_f32_slowpath)
$__internal_0_$__cuda_sm3x_div_rn_noftz_f32_slowpath:
[----:B------:R-:W-:Y:S01]  /*1300*/  SHF.R.U32.HI R2, RZ, 0x17, R0 ;  /* 0x00000017ff027819 */ /* 0x000fe20000011600 */
[----:B------:R-:W-:Y:S01]  /*1310*/  BSSY.RECONVERGENT B2, `(.L_x_26) ;  /* 0x0000063000027945 */ /* 0x000fe20003800200 */
[----:B------:R-:W-:Y:S02]  /*1320*/  SHF.R.U32.HI R22, RZ, 0x17, R3 ;  /* 0x00000017ff167819 */ /* 0x000fe40000011603 */
[----:B------:R-:W-:Y:S02]  /*1330*/  LOP3.LUT R2, R2, 0xff, RZ, 0xc0, !PT ;  /* 0x000000ff02027812 */ /* 0x000fe400078ec0ff */
[----:B------:R-:W-:Y:S02]  /*1340*/  LOP3.LUT R22, R22, 0xff, RZ, 0xc0, !PT ;  /* 0x000000ff16167812 */ /* 0x000fe400078ec0ff */
[----:B------:R-:W-:Y:S02]  /*1350*/  IADD3 R23, PT, PT, R2, -0x1, RZ ;  /* 0xffffffff02177810 */ /* 0x000fe40007ffe0ff */
[----:B------:R-:W-:-:S02]  /*1360*/  IADD3 R21, PT, PT, R22, -0x1, RZ ;  /* 0xffffffff16157810 */ /* 0x000fc40007ffe0ff */
[----:B------:R-:W-:-:S04]  /*1370*/  ISETP.GT.U32.AND P0, PT, R23, 0xfd, PT ;  /* 0x000000fd1700780c */ /* 0x000fc80003f04070 */
[----:B------:R-:W-:-:S13]  /*1380*/  ISETP.GT.U32.OR P0, PT, R21, 0xfd, P0 ;  /* 0x000000fd1500780c */ /* 0x000fda0000704470 */
[----:B------:R-:W-:Y:S01]  /*1390*/  @!P0 IMAD.MOV.U32 R21, RZ, RZ, RZ ;  /* 0x000000ffff158224 */ /* 0x000fe200078e00ff */
[----:B------:R-:W-:Y:S06]  /*13a0*/  @!P0 BRA `(.L_x_27) ;  /* 0x0000000000608947 */ /* 0x000fec0003800000 */
[----:B------:R-:W-:Y:S02]  /*13b0*/  FSETP.GTU.FTZ.AND P0, PT, |R3|, +INF , PT ;  /* 0x7f8000000300780b */ /* 0x000fe40003f1c200 */
[----:B------:R-:W-:-:S04]  /*13c0*/  FSETP.GTU.FTZ.AND P1, PT, |R0|, +INF , PT ;  /* 0x7f8000000000780b */ /* 0x000fc80003f3c200 */
[----:B------:R-:W-:-:S13]  /*13d0*/  PLOP3.LUT P0, PT, P0, P1, PT, 0xf8, 0x8f ;  /* 0x00000000008f781c */ /* 0x000fda0000703f70 */
[----:B------:R-:W-:Y:S05]  /*13e0*/  @P0 BRA `(.L_x_28) ;  /* 0x0000000400500947 */ /* 0x000fea0003800000 */
[----:B------:R-:W-:-:S13]  /*13f0*/  LOP3.LUT P0, RZ, R0, 0x7fffffff, R3, 0xc8, !PT ;  /* 0x7fffffff00ff7812 */ /* 0x000fda000780c803 */
[----:B------:R-:W-:Y:S05]  /*1400*/  @!P0 BRA `(.L_x_29) ;  /* 0x0000000400408947 */ /* 0x000fea0003800000 */
[C---:B------:R-:W-:Y:S02]  /*1410*/  FSETP.NEU.FTZ.AND P3, PT, |R3|.reuse, +INF , PT ;  /* 0x7f8000000300780b */ /* 0x040fe40003f7d200 */
[----:B------:R-:W-:Y:S02]  /*1420*/  FSETP.NEU.FTZ.AND P1, PT, |R0|, +INF , PT ;  /* 0x7f8000000000780b */ /* 0x000fe40003f3d200 */
[----:B------:R-:W-:-:S11]  /*1430*/  FSETP.NEU.FTZ.AND P0, PT, |R3|, +INF , PT ;  /* 0x7f8000000300780b */ /* 0x000fd60003f1d200 */
[----:B------:R-:W-:Y:S05]  /*1440*/  @!P1 BRA !P3, `(.L_x_29) ;  /* 0x0000000400309947 */ /* 0x000fea0005800000 */
[----:B------:R-:W-:-:S04]  /*1450*/  LOP3.LUT P3, RZ, R3, 0x7fffffff, RZ, 0xc0, !PT ;  /* 0x7fffffff03ff7812 */ /* 0x000fc8000786c0ff */
[----:B------:R-:W-:-:S13]  /*1460*/  PLOP3.LUT P1, PT, P1, P3, PT, 0x2f, 0xf2 ;  /* 0x0000000000f2781c */ /* 0x000fda0000f26577 */
[----:B------:R-:W-:Y:S05]  /*1470*/  @P1 BRA `(.L_x_30) ;  /* 0x00000004001c1947 */ /* 0x000fea0003800000 */
[----:B------:R-:W-:-:S04]  /*1480*/  LOP3.LUT P1, RZ, R0, 0x7fffffff, RZ, 0xc0, !PT ;  /* 0x7fffffff00ff7812 */ /* 0x000fc8000782c0ff */
[----:B------:R-:W-:-:S13]  /*1490*/  PLOP3.LUT P0, PT, P0, P1, PT, 0x2f, 0xf2 ;  /* 0x0000000000f2781c */ /* 0x000fda0000702577 */
[----:B------:R-:W-:Y:S05]  /*14a0*/  @P0 BRA `(.L_x_31) ;  /* 0x0000000400040947 */ /* 0x000fea0003800000 */
[----:B------:R-:W-:Y:S02]  /*14b0*/  IADD3 R21, PT, PT, R22, -0x1, RZ ;  /* 0xffffffff16157810 */ /* 0x000fe40007ffe0ff */
[----:B------:R-:W-:Y:S02]  /*14c0*/  ISETP.GE.AND P1, PT, R23, RZ, PT ;  /* 0x000000ff1700720c */ /* 0x000fe40003f26270 */
[----:B------:R-:W-:-:S11]  /*14d0*/  ISETP.GE.AND P0, PT, R21, RZ, PT ;  /* 0x000000ff1500720c */ /* 0x000fd60003f06270 */
[----:B------:R-:W-:Y:S02]  /*14e0*/  @!P1 FFMA R0, R0, 1.84467440737095516160e+19, RZ ;  /* 0x5f80000000009823 */ /* 0x000fe400000000ff */
[----:B------:R-:W-:Y:S01]  /*14f0*/  @P0 MOV R21, RZ ;  /* 0x000000ff00150202 */ /* 0x000fe20000000f00 */
[----:B------:R-:W-:Y:S02]  /*1500*/  @!P0 IMAD.MOV.U32 R21, RZ, RZ, -0x40 ;  /* 0xffffffc0ff158424 */ /* 0x000fe400078e00ff */
[----:B------:R-:W-:-:S03]  /*1510*/  @!P0 FFMA R3, R3, 1.84467440737095516160e+19, RZ ;  /* 0x5f80000003038823 */ /* 0x000fc600000000ff */
[----:B------:R-:W-:-:S07]  /*1520*/  @!P1 IADD3 R21, PT, PT, R21, 0x40, RZ ;  /* 0x0000004015159810 */ /* 0x000fce0007ffe0ff */
.L_x_27:
[----:B------:R-:W-:Y:S01]  /*1530*/  LEA R23, R2, 0xc0800000, 0x17 ;  /* 0xc080000002177811 */ /* 0x000fe200078eb8ff */
[----:B------:R-:W-:Y:S01]  /*1540*/  VIADD R22, R22, 0xffffff81 ;  /* 0xffffff8116167836 */ /* 0x000fe20000000000 */
[----:B------:R-:W-:Y:S02]  /*1550*/  BSSY.RECONVERGENT B3, `(.L_x_32) ;  /* 0x0000035000037945 */ /* 0x000fe40003800200 */
[----:B------:R-:W-:Y:S01]  /*1560*/  IADD3 R26, PT, PT, -R23, R0, RZ ;  /* 0x00000000171a7210 */ /* 0x000fe20007ffe1ff */
[C---:B------:R-:W-:Y:S01]  /*1570*/  IMAD R0, R22.reuse, -0x800000, R3 ;  /* 0xff80000016007824 */ /* 0x040fe200078e0203 */
[----:B------:R-:W-:Y:S02]  /*1580*/  IADD3 R22, PT, PT, R22, 0x7f, -R2 ;  /* 0x0000007f16167810 */ /* 0x000fe40007ffe802 */
[----:B------:R-:W0:Y:S01]  /*1590*/  MUFU.RCP R24, R26 ;  /* 0x0000001a00187308 */ /* 0x000e220000001000 */
[----:B------:R-:W-:Y:S01]  /*15a0*/  FADD.FTZ R23, -R26, -RZ ;  /* 0x800000ff1a177221 */ /* 0x000fe20000010100 */
[----:B------:R-:W-:-:S03]  /*15b0*/  IADD3 R21, PT, PT, R22, R21, RZ ;  /* 0x0000001516157210 */ /* 0x000fc60007ffe0ff */
[----:B0-----:R-:W-:-:S04]  /*15c0*/  FFMA R25, R24, R23, 1 ;  /* 0x3f80000018197423 */ /* 0x001fc80000000017 */
[----:B------:R-:W-:-:S04]  /*15d0*/  FFMA R25, R24, R25, R24 ;  /* 0x0000001918197223 */ /* 0x000fc80000000018 */
[----:B------:R-:W-:-:S04]  /*15e0*/  FFMA R24, R0, R25, RZ ;  /* 0x0000001900187223 */ /* 0x000fc800000000ff */
[----:B------:R-:W-:-:S04]  /*15f0*/  FFMA R3, R23, R24, R0 ;  /* 0x0000001817037223 */ /* 0x000fc80000000000 */
[----:B------:R-:W-:-:S04]  /*1600*/  FFMA R24, R25, R3, R24 ;  /* 0x0000000319187223 */ /* 0x000fc80000000018 */
[----:B------:R-:W-:-:S04]  /*1610*/  FFMA R23, R23, R24, R0 ;  /* 0x0000001817177223 */ /* 0x000fc80000000000 */
[----:B------:R-:W-:-:S05]  /*1620*/  FFMA R0, R25, R23, R24 ;  /* 0x0000001719007223 */ /* 0x000fca0000000018 */
[----:B------:R-:W-:-:S04]  /*1630*/  SHF.R.U32.HI R2, RZ, 0x17, R0 ;  /* 0x00000017ff027819 */ /* 0x000fc80000011600 */
[----:B------:R-:W-:-:S04]  /*1640*/  LOP3.LUT R2, R2, 0xff, RZ, 0xc0, !PT ;  /* 0x000000ff02027812 */ /* 0x000fc800078ec0ff */
[----:B------:R-:W-:-:S05]  /*1650*/  IADD3 R2, PT, PT, R2, R21, RZ ;  /* 0x0000001502027210 */ /* 0x000fca0007ffe0ff */
[----:B------:R-:W-:-:S05]  /*1660*/  VIADD R3, R2, 0xffffffff ;  /* 0xffffffff02037836 */ /* 0x000fca0000000000 */
[----:B------:R-:W-:-:S13]  /*1670*/  ISETP.GE.U32.AND P0, PT, R3, 0xfe, PT ;  /* 0x000000fe0300780c */ /* 0x000fda0003f06070 */
[----:B------:R-:W-:Y:S05]  /*1680*/  @!P0 BRA `(.L_x_33) ;  /* 0x0000000000808947 */ /* 0x000fea0003800000 */
[----:B------:R-:W-:-:S13]  /*1690*/  ISETP.GT.AND P0, PT, R2, 0xfe, PT ;  /* 0x000000fe0200780c */ /* 0x000fda0003f04270 */
[----:B------:R-:W-:Y:S05]  /*16a0*/  @P0 BRA `(.L_x_34) ;  /* 0x00000000006c0947 */ /* 0x000fea0003800000 */
[----:B------:R-:W-:-:S13]  /*16b0*/  ISETP.GE.AND P0, PT, R2, 0x1, PT ;  /* 0x000000010200780c */ /* 0x000fda0003f06270 */
[----:B------:R-:W-:Y:S05]  /*16c0*/  @P0 BRA `(.L_x_35) ;  /* 0x0000000000740947 */ /* 0x000fea0003800000 */
[----:B------:R-:W-:Y:S02]  /*16d0*/  ISETP.GE.AND P0, PT, R2, -0x18, PT ;  /* 0xffffffe80200780c */ /* 0x000fe40003f06270 */
[----:B------:R-:W-:-:S11]  /*16e0*/  LOP3.LUT R0, R0, 0x80000000, RZ, 0xc0, !PT ;  /* 0x8000000000007812 */ /* 0x000fd600078ec0ff */
[----:B------:R-:W-:Y:S05]  /*16f0*/  @!P0 BRA `(.L_x_35) ;  /* 0x0000000000688947 */ /* 0x000fea0003800000 */
[CCC-:B------:R-:W-:Y:S01]  /*1700*/  FFMA.RZ R3, R25.reuse, R23.reuse, R24.reuse ;  /* 0x0000001719037223 */ /* 0x1c0fe2000000c018 */
[C---:B------:R-:W-:Y:S01]  /*1710*/  IADD3 R22, PT, PT, R2.reuse, 0x20, RZ ;  /* 0x0000002002167810 */ /* 0x040fe20007ffe0ff */
[CCC-:B------:R-:W-:Y:S01]  /*1720*/  FFMA.RP R21, R25.reuse, R23.reuse, R24.reuse ;  /* 0x0000001719157223 */ /* 0x1c0fe20000008018 */
[----:B------:R-:W-:Y:S01]  /*1730*/  FFMA.RM R24, R25, R23, R24 ;  /* 0x0000001719187223 */ /* 0x000fe20000004018 */
[C---:B------:R-:W-:Y:S02]  /*1740*/  ISETP.NE.AND P3, PT, R2.reuse, RZ, PT ;  /* 0x000000ff0200720c */ /* 0x040fe40003f65270 */
[----:B------:R-:W-:Y:S02]  /*1750*/  LOP3.LUT R3, R3, 0x7fffff, RZ, 0xc0, !PT ;  /* 0x007fffff03037812 */ /* 0x000fe400078ec0ff */
[----:B------:R-:W-:Y:S02]  /*1760*/  ISETP.NE.AND P1, PT, R2, RZ, PT ;  /* 0x000000ff0200720c */ /* 0x000fe40003f25270 */
[----:B------:R-:W-:-:S02]  /*1770*/  LOP3.LUT R3, R3, 0x800000, RZ, 0xfc, !PT ;  /* 0x0080000003037812 */ /* 0x000fc400078efcff */
[----:B------:R-:W-:Y:S02]  /*1780*/  IADD3 R2, PT, PT, -R2, RZ, RZ ;  /* 0x000000ff02027210 */ /* 0x000fe40007ffe1ff */
[----:B------:R-:W-:Y:S02]  /*1790*/  SHF.L.U32 R22, R3, R22, RZ ;  /* 0x0000001603167219 */ /* 0x000fe400000006ff */
[----:B------:R-:W-:Y:S02]  /*17a0*/  FSETP.NEU.FTZ.AND P0, PT, R21, R24, PT ;  /* 0x000000181500720b */ /* 0x000fe40003f1d000 */
[----:B------:R-:W-:Y:S02]  /*17b0*/  SEL R2, R2, RZ, P3 ;  /* 0x000000ff02027207 */ /* 0x000fe40001800000 */
[----:B------:R-:W-:Y:S02]  /*17c0*/  ISETP.NE.AND P1, PT, R22, RZ, P1 ;  /* 0x000000ff1600720c */ /* 0x000fe40000f25270 */
[----:B------:R-:W-:-:S02]  /*17d0*/  SHF.R.U32.HI R21, RZ, R2, R3 ;  /* 0x00000002ff157219 */ /* 0x000fc40000011603 */
[----:B------:R-:W-:Y:S02]  /*17e0*/  PLOP3.LUT P0, PT, P0, P1, PT, 0xf8, 0x8f ;  /* 0x00000000008f781c */ /* 0x000fe40000703f70 */
[----:B------:R-:W-:Y:S02]  /*17f0*/  SHF.R.U32.HI R3, RZ, 0x1, R21 ;  /* 0x00000001ff037819 */ /* 0x000fe40000011615 */
[----:B------:R-:W-:-:S04]  /*1800*/  SEL R2, RZ, 0x1, !P0 ;  /* 0x00000001ff027807 */ /* 0x000fc80004000000 */
[----:B------:R-:W-:-:S04]  /*1810*/  LOP3.LUT R2, R2, 0x1, R3, 0xf8, !PT ;  /* 0x0000000102027812 */ /* 0x000fc800078ef803 */
[----:B------:R-:W-:-:S05]  /*1820*/  LOP3.LUT R2, R2, R21, RZ, 0xc0, !PT ;  /* 0x0000001502027212 */ /* 0x000fca00078ec0ff */
[----:B------:R-:W-:-:S05]  /*1830*/  IMAD.IADD R3, R3, 0x1, R2 ;  /* 0x0000000103037824 */ /* 0x000fca00078e0202 */
[----:B------:R-:W-:Y:S01]  /*1840*/  LOP3.LUT R0, R3, R0, RZ, 0xfc, !PT ;  /* 0x0000000003007212 */ /* 0x000fe200078efcff */
[----:B------:R-:W-:Y:S06]  /*1850*/  BRA `(.L_x_35) ;  /* 0x0000000000107947 */ /* 0x000fec0003800000 */
.L_x_34:
[----:B------:R-:W-:-:S04]  /*1860*/  LOP3.LUT R0, R0, 0x80000000, RZ, 0xc0, !PT ;  /* 0x8000000000007812 */ /* 0x000fc800078ec0ff */
[----:B------:R-:W-:Y:S01]  /*1870*/  LOP3.LUT R0, R0, 0x7f800000, RZ, 0xfc, !PT ;  /* 0x7f80000000007812 */ /* 0x000fe200078efcff */
[----:B------:R-:W-:Y:S06]  /*1880*/  BRA `(.L_x_35) ;  /* 0x0000000000047947 */ /* 0x000fec0003800000 */
.L_x_33:
[----:B------:R-:W-:-:S07]  /*1890*/  LEA R0, R21, R0, 0x17 ;  /* 0x0000000015007211 */ /* 0x000fce00078eb8ff */
.L_x_35:
[----:B------:R-:W-:Y:S05]  /*18a0*/  BSYNC.RECONVERGENT B3 ;  /* 0x0000000000037941 */ /* 0x000fea0003800200 */
.L_x_32:
[----:B------:R-:W-:Y:S05]  /*18b0*/  BRA `(.L_x_36) ;  /* 0x0000000000207947 */ /* 0x000fea0003800000 */
.L_x_31:
[----:B------:R-:W-:-:S04]  /*18c0*/  LOP3.LUT R0, R0, 0x80000000, R3, 0x48, !PT ;  /* 0x8000000000007812 */ /* 0x000fc800078e4803 */
[----:B------:R-:W-:Y:S01]  /*18d0*/  LOP3.LUT R0, R0, 0x7f800000, RZ, 0xfc, !PT ;  /* 0x7f80000000007812 */ /* 0x000fe200078efcff */
[----:B------:R-:W-:Y:S06]  /*18e0*/  BRA `(.L_x_36) ;  /* 0x0000000000147947 */ /* 0x000fec0003800000 */
.L_x_30:
[----:B------:R-:W-:Y:S01]  /*18f0*/  LOP3.LUT R0, R0, 0x80000000, R3, 0x48, !PT ;  /* 0x8000000000007812 */ /* 0x000fe200078e4803 */
[----:B------:R-:W-:Y:S06]  /*1900*/  BRA `(.L_x_36) ;  /* 0x00000000000c7947 */ /* 0x000fec0003800000 */
.L_x_29:
[----:B------:R-:W0:Y:S01]  /*1910*/  MUFU.RSQ R0, -QNAN ;  /* 0xffc0000000007908 */ /* 0x000e220000001400 */
[----:B------:R-:W-:Y:S05]  /*1920*/  BRA `(.L_x_36) ;  /* 0x0000000000047947 */ /* 0x000fea0003800000 */
.L_x_28:
[----:B------:R-:W-:-:S07]  /*1930*/  FADD.FTZ R0, R3, R0 ;  /* 0x0000000003007221 */ /* 0x000fce0000010000 */
.L_x_36:
[----:B------:R-:W-:Y:S05]  /*1940*/  BSYNC.RECONVERGENT B2 ;  /* 0x0000000000027941 */ /* 0x000fea0003800200 */
.L_x_26:
[----:B------:R-:W-:-:S04]  /*1950*/  HFMA2 R21, -RZ, RZ, 0, 0 ;  /* 0x00000000ff157431 */ /* 0x000fc800000001ff */
[----:B0-----:R-:W-:Y:S05]  /*1960*/  RET.REL.NODEC R20 `(rocp_many_series_one_param_f32) ;  /* 0xffffffe414a47950 */ /* 0x001fea0003c3ffff */
.L_x_37:
[----:B------:R-:W-:-:S00]  /*1970*/  BRA `(.L_x_37) ;  /* 0xfffffffc00fc7947 */ /* 0x000fc0000383ffff */
[----:B------:R-:W-:-:S00]  /*1980*/  NOP ;  /* 0x0000000000007918 */ /* 0x000fc00000000000 */
[----:B------:R-:W-:-:S00]  /*1990*/  NOP ;  /* 0x0000000000007918 */ /* 0x000fc00000000000 */
[----:B------:R-:W-:-:S00]  /*19a0*/  NOP ;  /* 0x0000000000007918 */ /* 0x000fc00000000000 */
[----:B------:R-:W-:-:S00]  /*19b0*/  NOP ;  /* 0x0000000000007918 */ /* 0x000fc00000000000 */
[----:B------:R-:W-:-:S00]  /*19c0*/  NOP ;  /* 0x0000000000007918 */ /* 0x000fc00000000000 */
[----:B------:R-:W-:-:S00]  /*19d0*/  NOP ;  /* 0x0000000000007918 */ /* 0x000fc00000000000 */
[----:B------:R-:W-:-:S00]  /*19e0*/  NOP ;  /* 0x0000000000007918 */ /* 0x000fc00000000000 */
[----:B------:R-:W-:-:S00]  /*19f0*/  NOP ;  /* 0x0000000000007918 */ /* 0x000fc00000000000 */
.L_x_51:


//--------------------- .text.rocp_batch_f32      --------------------------
	.section	.text.rocp_batch_f32,"ax",@progbits
	.align	128
        .global         rocp_batch_f32
        .type           rocp_batch_f32,@function
        .size           rocp_batch_f32,(.L_x_53 - rocp_batch_f32)
        .other          rocp_batch_f32,@"STO_CUDA_ENTRY STV_DEFAULT"
rocp_batch_f32:
.text.rocp_batch_f32:
[----:B------:R-:W-:Y:S01]  /*0000*/  LDC R1, c[0x0][0x37c] ;  /* 0x0000df00ff017b82 */ /* 0x000fe20000000800 */
[----:B------:R-:W0:Y:S01]  /*0010*/  S2R R0, SR_CTAID.X ;  /* 0x0000000000007919 */ /* 0x000e220000002500 */
[----:B------:R-:W0:Y:S02]  /*0020*/  LDCU UR4, c[0x0][0x3a0] ;  /* 0x00007400ff0477ac */ /* 0x000e240008000800 */
[----:B0-----:R-:W-:-:S13]  /*0030*/  ISETP.GE.AND P0, PT, R0, UR4, PT ;  /* 0x0000000400007c0c */ /* 0x001fda000bf06270 */
[----:B------:R-:W-:Y:S05]  /*0040*/  @P0 EXIT ;  /* 0x000000000000094d */ /* 0x000fea0003800000 */
[----:B------:R-:W0:Y:S01]  /*0050*/  LDC.64 R2, c[0x0][0x390] ;  /* 0x0000e400ff027b82 */ /* 0x000e220000000a00 */
[----:B------:R-:W1:Y:S01]  /*0060*/  LDCU.64 UR4, c[0x0][0x358] ;  /* 0x00006b00ff0477ac */ /* 0x000e620008000a00 */
[----:B0-----:R-:W-:-:S06]  /*0070*/  IMAD.WIDE.U32 R2, R0, 0x4, R2 ;  /* 0x0000000400027825 */ /* 0x001fcc00078e0002 */
[----:B-1----:R-:W2:Y:S02]  /*0080*/  LDG.E.CONSTANT R2, desc[UR4][R2.64] ;  /* 0x0000000402027981 */ /* 0x002ea4000c1e9900 */
[----:B--2---:R-:W-:-:S13]  /*0090*/  ISETP.GE.AND P0, PT, R2, 0x1, PT ;  /* 0x000000010200780c */ /* 0x004fda0003f06270 */
[----:B------:R-:W-:Y:S05]  /*00a0*/  @!P0 EXIT ;  /* 0x000000000000894d */ /* 0x000fea0003800000 */
[----:B------:R-:W0:Y:S01]  /*00b0*/  S2R R9, SR_TID.X ;  /* 0x0000000000097919 */ /* 0x000e220000002100 */
[----:B------:R-:W1:Y:S01]  /*00c0*/  LDCU.64 UR6, c[0x0][0x398] ;  /* 0x00007300ff0677ac */ /* 0x000e620008000a00 */
[----:B------:R-:W-:Y:S01]  /*00d0*/  BSSY.RECONVERGENT B0, `(.L_x_38) ;  /* 0x0000010000007945 */ /* 0x000fe20003800200 */
[----:B-1----:R-:W-:-:S05]  /*00e0*/  VIADD R28, R2, UR7 ;  /* 0x00000007021c7c36 */ /* 0x002fca0008000000 */
[C---:B------:R-:W-:Y:S02]  /*00f0*/  VIMNMX R3, PT, PT, R28.reuse, UR6, PT ;  /* 0x000000061c037c48 */ /* 0x040fe4000bfe0100 */
[----:B------:R-:W-:Y:S02]  /*0100*/  ISETP.GE.AND P1, PT, R28, UR6, PT ;  /* 0x000000061c007c0c */ /* 0x000fe4000bf26270 */
[----:B0-----:R-:W-:-:S13]  /*0110*/  ISETP.GE.AND P0, PT, R9, R3, PT ;  /* 0x000000030900720c */ /* 0x001fda0003f06270 */
[----:B------:R-:W-:Y:S05]  /*0120*/  @P0 BRA `(.L_x_39) ;  /* 0x0000000000280947 */ /* 0x000fea0003800000 */
[----:B------:R-:W0:Y:S01]  /*0130*/  LDC R11, c[0x0][0x360] ;  /* 0x0000d800ff0b7b82 */ /* 0x000e220000000800 */
[----:B------:R-:W-:Y:S01]  /*0140*/  IMAD.MOV.U32 R8, RZ, RZ, R9 ;  /* 0x000000ffff087224 */ /* 0x000fe200078e0009 */
[----:B------:R-:W-:-:S06]  /*0150*/  MOV R13, 0x7fc00000 ;  /* 0x7fc00000000d7802 */ /* 0x000fcc0000000f00 */
[----:B------:R-:W1:Y:S02]  /*0160*/  LDC.64 R6, c[0x0][0x3a8] ;  /* 0x0000ea00ff067b82 */ /* 0x000e640000000a00 */
.L_x_40:
[--C-:B--2---:R-:W-:Y:S02]  /*0170*/  IMAD R5, R0, UR6, R8.reuse ;  /* 0x0000000600057c24 */ /* 0x104fe4000f8e0208 */
[----:B0-----:R-:W-:Y:S02]  /*0180*/  IMAD.IADD R8, R11, 0x1, R8 ;  /* 0x000000010b087824 */ /* 0x001fe400078e0208 */
[----:B-1----:R-:W-:-:S03]  /*0190*/  IMAD.WIDE R4, R5, 0x4, R6 ;  /* 0x0000000405047825 */ /* 0x002fc600078e0206 */
[----:B------:R-:W-:Y:S02]  /*01a0*/  ISETP.GE.AND P0, PT, R8, R3, PT ;  /* 0x000000030800720c */ /* 0x000fe40003f06270 */
[----:B------:R2:W-:Y:S11]  /*01b0*/  STG.E desc[UR4][R4.64], R13 ;  /* 0x0000000d04007986 */ /* 0x0005f6000c101904 */
[----:B------:R-:W-:Y:S05]  /*01c0*/  @!P0 BRA `(.L_x_40) ;  /* 0xfffffffc00e88947 */ /* 0x000fea000383ffff */
.L_x_39:
[----:B------:R-:W-:Y:S05]  /*01d0*/  BSYNC.RECONVERGENT B0 ;  /* 0x0000000000007941 */ /* 0x000fea0003800200 */
.L_x_38:
[----:B------:R-:W-:Y:S05]  /*01e0*/  @P1 EXIT ;  /* 0x000000000000194d */ /* 0x000fea0003800000 */
[----:B------:R-:W0:Y:S01]  /*01f0*/  LDC R3, c[0x0][0x360] ;  /* 0x0000d800ff037b82 */ /* 0x000e220000000800 */
[----:B------:R-:W-:Y:S01]  /*0200*/  IMAD.IADD R28, R28, 0x1, R9 ;  /* 0x000000011c1c7824 */ /* 0x000fe200078e0209 */
[----:B------:R-:W-:Y:S03]  /*0210*/  BSSY.RECONVERGENT B0, `(.L_x_41) ;  /* 0x00000a5000007945 */ /* 0x000fe60003800200 */
[----:B0-----:R-:W-:-:S05]  /*0220*/  IMAD R7, R3, 0x3, R28 ;  /* 0x0000000303077824 */ /* 0x001fca00078e021c */
[----:B------:R-:W-:-:S13]  /*0230*/  ISETP.GE.AND P0, PT, R7, UR6, PT ;  /* 0x0000000607007c0c */ /* 0x000fda000bf06270 */
[----:B------:R-:W-:Y:S05]  /*0240*/  @P0 BRA `(.L_x_42) ;  /* 0x0000000800840947 */ /* 0x000fea0003800000 */
[----:B--2---:R-:W-:Y:S01]  /*0250*/  SHF.L.U32 R4, R3, 0x2, RZ ;  /* 0x0000000203047819 */ /* 0x004fe200000006ff */
[----:B------:R-:W0:Y:S01]  /*0260*/  LDC.64 R12, c[0x0][0x3a8] ;  /* 0x0000ea00ff0c7b82 */ /* 0x000e220000000a00 */
[----:B------:R-:W-:Y:S02]  /*0270*/  BSSY.RECONVERGENT B1, `(.L_x_43) ;  /* 0x000004b000017945 */ /* 0x000fe40003800200 */
[----:B------:R-:W1:Y:S01]  /*0280*/  I2F.U32.RP R10, R4 ;  /* 0x00000004000a7306 */ /* 0x000e620000209000 */
[----:B------:R-:W-:Y:S01]  /*0290*/  IADD3 R5, PT, PT, R7, R4, RZ ;  /* 0x0000000407057210 */ /* 0x000fe20007ffe0ff */
[----:B------:R-:W-:Y:S01]  /*02a0*/  IMAD.MOV R11, RZ, RZ, -R4 ;  /* 0x000000ffff0b7224 */ /* 0x000fe200078e0a04 */
[----:B------:R-:W-:Y:S02]  /*02b0*/  ISETP.NE.U32.AND P2, PT, R4, RZ, PT ;  /* 0x000000ff0400720c */ /* 0x000fe40003f45070 */
[C---:B------:R-:W-:Y:S02]  /*02c0*/  ISETP.GE.AND P0, PT, R5.reuse, UR6, PT ;  /* 0x0000000605007c0c */ /* 0x040fe4000bf06270 */
[----:B------:R-:W-:-:S02]  /*02d0*/  VIMNMX R6, PT, PT, R5, UR6, !PT ;  /* 0x0000000605067c48 */ /* 0x000fc4000ffe0100 */
[----:B------:R-:W-:-:S04]  /*02e0*/  SEL R14, RZ, 0x1, P0 ;  /* 0x00000001ff0e7807 */ /* 0x000fc80000000000 */
[----:B------:R-:W-:Y:S01]  /*02f0*/  IADD3 R5, PT, PT, R6, -R5, -R14 ;  /* 0x8000000506057210 */ /* 0x000fe20007ffe80e */
[----:B-1----:R-:W1:Y:S02]  /*0300*/  MUFU.RCP R10, R10 ;  /* 0x0000000a000a7308 */ /* 0x002e640000001000 */
[----:B-1----:R-:W-:-:S06]  /*0310*/  VIADD R8, R10, 0xffffffe ;  /* 0x0ffffffe0a087836 */ /* 0x002fcc0000000000 */
[----:B------:R1:W2:Y:S02]  /*0320*/  F2I.FTZ.U32.TRUNC.NTZ R9, R8 ;  /* 0x0000000800097305 */ /* 0x0002a4000021f000 */
[----:B-1----:R-:W-:Y:S02]  /*0330*/  IMAD.MOV.U32 R8, RZ, RZ, RZ ;  /* 0x000000ffff087224 */ /* 0x002fe400078e00ff */
[----:B--2---:R-:W-:-:S04]  /*0340*/  IMAD R11, R11, R9, RZ ;  /* 0x000000090b0b7224 */ /* 0x004fc800078e02ff */
[----:B------:R-:W-:Y:S02]  /*0350*/  IMAD.HI.U32 R10, R9, R11, R8 ;  /* 0x0000000b090a7227 */ /* 0x000fe400078e0008 */
[----:B------:R-:W1:Y:S04]  /*0360*/  LDC.64 R8, c[0x0][0x380] ;  /* 0x0000e000ff087b82 */ /* 0x000e680000000a00 */
[----:B------:R-:W-:-:S04]  /*0370*/  IMAD.HI.U32 R15, R10, R5, RZ ;  /* 0x000000050a0f7227 */ /* 0x000fc800078e00ff */
[----:B------:R-:W-:Y:S01]  /*0380*/  IMAD.MOV R6, RZ, RZ, -R15 ;  /* 0x000000ffff067224 */ /* 0x000fe200078e0a0f */
[----:B------:R-:W2:Y:S03]  /*0390*/  LDC.64 R10, c[0x0][0x388] ;  /* 0x0000e200ff0a7b82 */ /* 0x000ea60000000a00 */
[----:B------:R-:W-:-:S05]  /*03a0*/  IMAD R5, R4, R6, R5 ;  /* 0x0000000604057224 */ /* 0x000fca00078e0205 */
[----:B------:R-:W-:-:S13]  /*03b0*/  ISETP.GE.U32.AND P0, PT, R5, R4, PT ;  /* 0x000000040500720c */ /* 0x000fda0003f06070 */
[----:B------:R-:W-:Y:S01]  /*03c0*/  @P0 IADD3 R5, PT, PT, -R4, R5, RZ ;  /* 0x0000000504050210 */ /* 0x000fe20007ffe1ff */
[----:B------:R-:W-:-:S03]  /*03d0*/  @P0 VIADD R15, R15, 0x1 ;  /* 0x000000010f0f0836 */ /* 0x000fc60000000000 */
[----:B------:R-:W-:-:S13]  /*03e0*/  ISETP.GE.U32.AND P1, PT, R5, R4, PT ;  /* 0x000000040500720c */ /* 0x000fda0003f26070 */
[----:B------:R-:W-:Y:S01]  /*03f0*/  @P1 VIADD R15, R15, 0x1 ;  /* 0x000000010f0f1836 */ /* 0x000fe20000000000 */
[----:B------:R-:W-:-:S04]  /*0400*/  @!P2 LOP3.LUT R15, RZ, R4, RZ, 0x33, !PT ;  /* 0x00000004ff0fa212 */ /* 0x000fc800078e33ff */
[----:B------:R-:W-:-:S04]  /*0410*/  IADD3 R14, PT, PT, R14, R15, RZ ;  /* 0x0000000f0e0e7210 */ /* 0x000fc80007ffe0ff */
[C---:B------:R-:W-:Y:S02]  /*0420*/  LOP3.LUT R5, R14.reuse, 0x1, RZ, 0xc0, !PT ;  /* 0x000000010e057812 */ /* 0x040fe400078ec0ff */
[----:B------:R-:W-:Y:S02]  /*0430*/  ISETP.NE.AND P0, PT, R14, RZ, PT ;  /* 0x000000ff0e00720c */ /* 0x000fe40003f05270 */
[----:B------:R-:W-:-:S13]  /*0440*/  ISETP.NE.U32.AND P1, PT, R5, 0x1, PT ;  /* 0x000000010500780c */ /* 0x000fda0003f25070 */
[----:B012---:R-:W-:Y:S05]  /*0450*/  @!P1 BRA `(.L_x_44) ;  /* 0x0000000000b09947 */ /* 0x007fea0003800000 */
[----:B------:R-:W0:Y:S01]  /*0460*/  LDC.64 R16, c[0x0][0x388] ;  /* 0x0000e200ff107b82 */ /* 0x000e220000000a00 */
[----:B------:R-:W-:-:S07]  /*0470*/  IMAD.IADD R5, R28, 0x1, -R2 ;  /* 0x000000011c057824 */ /* 0x000fce00078e0a02 */
[----:B------:R-:W1:Y:S01]  /*0480*/  LDC.64 R18, c[0x0][0x380] ;  /* 0x0000e000ff127b82 */ /* 0x000e620000000a00 */
[----:B0-----:R-:W-:-:S03]  /*0490*/  IMAD.WIDE R16, R5, 0x4, R16 ;  /* 0x0000000405107825 */ /* 0x001fc600078e0210 */
[----:B------:R-:W-:Y:S01]  /*04a0*/  IADD3 R26, P1, PT, R4, R16, RZ ;  /* 0x00000010041a7210 */ /* 0x000fe20007f3e0ff */
[----:B-1----:R-:W-:-:S04]  /*04b0*/  IMAD.WIDE R18, R28, 0x4, R18 ;  /* 0x000000041c127825 */ /* 0x002fc800078e0212 */
[----:B------:R-:W-:Y:S01]  /*04c0*/  IMAD.X R27, RZ, RZ, R17, P1 ;  /* 0x000000ffff1b7224 */ /* 0x000fe200008e0611 */
[C---:B------:R-:W-:Y:S01]  /*04d0*/  IADD3 R20, P1, PT, R4.reuse, R26, RZ ;  /* 0x0000001a04147210 */ /* 0x040fe20007f3e0ff */
[----:B------:R-:W2:Y:S01]  /*04e0*/  LDG.E.CONSTANT R17, desc[UR4][R16.64] ;  /* 0x0000000410117981 */ /* 0x000ea2000c1e9900 */
[----:B------:R-:W-:-:S03]  /*04f0*/  IADD3 R24, P2, PT, R4, R18, RZ ;  /* 0x0000001204187210 */ /* 0x000fc60007f5e0ff */
[----:B------:R-:W-:Y:S01]  /*0500*/  IMAD.X R21, RZ, RZ, R27, P1 ;  /* 0x000000ffff157224 */ /* 0x000fe200008e061b */
[C---:B------:R-:W-:Y:S01]  /*0510*/  IADD3 R14, P1, PT, R4.reuse, R20, RZ ;  /* 0x00000014040e7210 */ /* 0x040fe20007f3e0ff */
[----:B------:R-:W2:Y:S01]  /*0520*/  LDG.E.CONSTANT R18, desc[UR4][R18.64] ;  /* 0x0000000412127981 */ /* 0x000ea2000c1e9900 */
[----:B------:R-:W-:Y:S02]  /*0530*/  IADD3.X R25, PT, PT, RZ, R19, RZ, P2, !PT ;  /* 0x00000013ff197210 */ /* 0x000fe400017fe4ff */
[C---:B------:R-:W-:Y:S01]  /*0540*/  IADD3 R22, P2, PT, R4.reuse, R24, RZ ;  /* 0x0000001804167210 */ /* 0x040fe20007f5e0ff */
[----:B------:R0:W3:Y:S01]  /*0550*/  LDG.E.CONSTANT R5, desc[UR4][R26.64] ;  /* 0x000000041a057981 */ /* 0x0000e2000c1e9900 */
[----:B------:R-:W-:Y:S02]  /*0560*/  IMAD.X R15, RZ, RZ, R21, P1 ;  /* 0x000000ffff0f7224 */ /* 0x000fe400008e0615 */
[----:B------:R-:W-:Y:S01]  /*0570*/  IADD3.X R23, PT, PT, RZ, R25, RZ, P2, !PT ;  /* 0x00000019ff177210 */ /* 0x000fe200017fe4ff */
[----:B------:R-:W3:Y:S04]  /*0580*/  LDG.E.CONSTANT R24, desc[UR4][R24.64] ;  /* 0x0000000418187981 */ /* 0x000ee8000c1e9900 */
[----:B------:R-:W4:Y:S01]  /*0590*/  LDG.E.CONSTANT R14, desc[UR4][R14.64] ;  /* 0x000000040e0e7981 */ /* 0x000f22000c1e9900 */
[----:B0-----:R-:W-:-:S03]  /*05a0*/  IADD3 R26, P1, PT, R4, R22, RZ ;  /* 0x00000016041a7210 */ /* 0x001fc60007f3e0ff */
[----:B------:R0:W5:Y:S02]  /*05b0*/  LDG.E.CONSTANT R6, desc[UR4][R20.64] ;  /* 0x0000000414067981 */ /* 0x000164000c1e9900 */
[----:B------:R-:W-:Y:S02]  /*05c0*/  IMAD.X R27, RZ, RZ, R23, P1 ;  /* 0x000000ffff1b7224 */ /* 0x000fe400008e0617 */
[----:B------:R1:W5:Y:S04]  /*05d0*/  LDG.E.CONSTANT R15, desc[UR4][R22.64] ;  /* 0x00000004160f7981 */ /* 0x000368000c1e9900 */
[----:B------:R-:W4:Y:S01]  /*05e0*/  LDG.E.CONSTANT R25, desc[UR4][R26.64] ;  /* 0x000000041a197981 */ /* 0x000f22000c1e9900 */
[----:B0-----:R-:W0:Y:S01]  /*05f0*/  LDC.64 R20, c[0x0][0x3a8] ;  /* 0x0000ea00ff147b82 */ /* 0x001e220000000a00 */
[----:B------:R-:W-:-:S04]  /*0600*/  IMAD R19, R0, UR6, R28 ;  /* 0x0000000600137c24 */ /* 0x000fc8000f8e021c */
[----:B0-----:R-:W-:-:S03]  /*0610*/  IMAD.WIDE R20, R19, 0x4, R20 ;  /* 0x0000000413147825 */ /* 0x001fc600078e0214 */
[----:B------:R-:W-:Y:S01]  /*0620*/  IADD3 R16, P1, PT, R4, R20, RZ ;  /* 0x0000001404107210 */ /* 0x000fe20007f3e0ff */
[----:B------:R-:W-:-:S04]  /*0630*/  IMAD.IADD R28, R7, 0x1, R3 ;  /* 0x00000001071c7824 */ /* 0x000fc800078e0203 */
[----:B------:R-:W-:Y:S02]  /*0640*/  IMAD R7, R3, 0x3, R28 ;  /* 0x0000000303077824 */ /* 0x000fe400078e021c */
[----:B--2---:R-:W-:Y:S01]  /*0650*/  FFMA R29, R18, R17, -1 ;  /* 0xbf800000121d7423 */ /* 0x004fe20000000011 */
[----:B------:R-:W-:Y:S01]  /*0660*/  IMAD.X R17, RZ, RZ, R21, P1 ;  /* 0x000000ffff117224 */ /* 0x000fe200008e0615 */
[----:B------:R-:W-:-:S04]  /*0670*/  IADD3 R18, P1, PT, R4, R16, RZ ;  /* 0x0000001004127210 */ /* 0x000fc80007f3e0ff */
[----:B------:R-:W-:Y:S02]  /*0680*/  IADD3.X R19, PT, PT, RZ, R17, RZ, P1, !PT ;  /* 0x00000011ff137210 */ /* 0x000fe40000ffe4ff */
[----:B-1----:R-:W-:Y:S01]  /*0690*/  IADD3 R22, P1, PT, R4, R18, RZ ;  /* 0x0000001204167210 */ /* 0x002fe20007f3e0ff */
[----:B---3--:R-:W-:Y:S01]  /*06a0*/  FFMA R5, R24, R5, -1 ;  /* 0xbf80000018057423 */ /* 0x008fe20000000005 */
[----:B------:R0:W-:Y:S03]  /*06b0*/  STG.E desc[UR4][R20.64], R29 ;  /* 0x0000001d14007986 */ /* 0x0001e6000c101904 */
[----:B------:R-:W-:Y:S01]  /*06c0*/  IMAD.X R23, RZ, RZ, R19, P1 ;  /* 0x000000ffff177224 */ /* 0x000fe200008e0613 */
[----:B------:R0:W-:Y:S01]  /*06d0*/  STG.E desc[UR4][R16.64], R5 ;  /* 0x0000000510007986 */ /* 0x0001e2000c101904 */
[----:B-----5:R-:W-:Y:S01]  /*06e0*/  FFMA R15, R15, R6, -1 ;  /* 0xbf8000000f0f7423 */ /* 0x020fe20000000006 */
[----:B----4-:R-:W-:-:S04]  /*06f0*/  FFMA R25, R25, R14, -1 ;  /* 0xbf80000019197423 */ /* 0x010fc8000000000e */
[----:B------:R0:W-:Y:S04]  /*0700*/  STG.E desc[UR4][R18.64], R15 ;  /* 0x0000000f12007986 */ /* 0x0001e8000c101904 */
[----:B------:R0:W-:Y:S02]  /*0710*/  STG.E desc[UR4][R22.64], R25 ;  /* 0x0000001916007986 */ /* 0x0001e4000c101904 */
.L_x_44:
[----:B------:R-:W-:Y:S05]  /*0720*/  BSYNC.RECONVERGENT B1 ;  /* 0x0000000000017941 */ /* 0x000fea0003800200 */
.L_x_43:
[----:B------:R-:W-:Y:S05]  /*0730*/  @!P0 BRA `(.L_x_42) ;  /* 0x0000000400488947 */ /* 0x000fea0003800000 */
.L_x_45:
[----:B0-----:R-:W-:Y:S01]  /*0740*/  IADD3 R25, PT, PT, -R2, R28, RZ ;  /* 0x0000001c02197210 */ /* 0x001fe20007ffe1ff */
[----:B------:R-:W-:-:S04]  /*0750*/  IMAD.WIDE R22, R28, 0x4, R8 ;  /* 0x000000041c167825 */ /* 0x000fc800078e0208 */
[----:B------:R-:W-:Y:S01]  /*0760*/  IMAD.WIDE R24, R25, 0x4, R10 ;  /* 0x0000000419187825 */ /* 0x000fe200078e020a */
[C---:B------:R-:W-:Y:S01]  /*0770*/  IADD3 R20, P0, PT, R4.reuse, R22, RZ ;  /* 0x0000001604147210 */ /* 0x040fe20007f1e0ff */
[----:B------:R-:W2:Y:S01]  /*0780*/  LDG.E.CONSTANT R5, desc[UR4][R22.64] ;  /* 0x0000000416057981 */ /* 0x000ea2000c1e9900 */
[----:B------:R-:W-:-:S03]  /*0790*/  IADD3 R18, P1, PT, R4, R24, RZ ;  /* 0x0000001804127210 */ /* 0x000fc60007f3e0ff */
[----:B------:R-:W-:Y:S01]  /*07a0*/  IMAD.X R21, RZ, RZ, R23, P0 ;  /* 0x000000ffff157224 */ /* 0x000fe200000e0617 */
[----:B------:R0:W2:Y:S01]  /*07b0*/  LDG.E.CONSTANT R6, desc[UR4][R24.64] ;  /* 0x0000000418067981 */ /* 0x0000a2000c1e9900 */
[----:B------:R-:W-:-:S03]  /*07c0*/  IMAD.X R19, RZ, RZ, R25, P1 ;  /* 0x000000ffff137224 */ /* 0x000fc600008e0619 */
[----:B------:R1:W3:Y:S04]  /*07d0*/  LDG.E.CONSTANT R14, desc[UR4][R20.64] ;  /* 0x00000004140e7981 */ /* 0x0002e8000c1e9900 */
[----:B------:R-:W3:Y:S01]  /*07e0*/  LDG.E.CONSTANT R15, desc[UR4][R18.64] ;  /* 0x00000004120f7981 */ /* 0x000ee2000c1e9900 */
[C---:B------:R-:W-:Y:S02]  /*07f0*/  IADD3 R16, P1, PT, R4.reuse, R18, RZ ;  /* 0x0000001204107210 */ /* 0x040fe40007f3e0ff */
[----:B------:R-:W-:-:S03]  /*0800*/  IADD3 R26, P0, PT, R4, R20, RZ ;  /* 0x00000014041a7210 */ /* 0x000fc60007f1e0ff */
[----:B------:R-:W-:Y:S01]  /*0810*/  IMAD.X R17, RZ, RZ, R19, P1 ;  /* 0x000000ffff117224 */ /* 0x000fe200008e0613 */
[----:B------:R-:W-:-:S04]  /*0820*/  IADD3.X R27, PT, PT, RZ, R21, RZ, P0, !PT ;  /* 0x00000015ff1b7210 */ /* 0x000fc800007fe4ff */
[----:B------:R4:W5:Y:S04]  /*0830*/  LDG.E.CONSTANT R29, desc[UR4][R16.64] ;  /* 0x00000004101d7981 */ /* 0x000968000c1e9900 */
[----:B------:R-:W5:Y:S01]  /*0840*/  LDG.E.CONSTANT R26, desc[UR4][R26.64] ;  /* 0x000000041a1a7981 */ /* 0x000f62000c1e9900 */
[----:B0-----:R-:W-:-:S04]  /*0850*/  IMAD R25, R0, UR6, R28 ;  /* 0x0000000600197c24 */ /* 0x001fc8000f8e021c */
[----:B------:R-:W-:-:S03]  /*0860*/  IMAD.WIDE R24, R25, 0x4, R12 ;  /* 0x0000000419187825 */ /* 0x000fc600078e020c */
[----:B------:R-:W-:Y:S01]  /*0870*/  IADD3 R22, P0, PT, R4, R24, RZ ;  /* 0x0000001804167210 */ /* 0x000fe20007f1e0ff */
[----:B-1----:R-:W-:-:S03]  /*0880*/  IMAD.WIDE R20, R7, 0x4, R8 ;  /* 0x0000000407147825 */ /* 0x002fc600078e0208 */
[----:B------:R-:W-:Y:S01]  /*0890*/  IADD3.X R23, PT, PT, RZ, R25, RZ, P0, !PT ;  /* 0x00000019ff177210 */ /* 0x000fe200007fe4ff */
[----:B--2---:R-:W-:Y:S02]  /*08a0*/  FFMA R5, R5, R6, -1 ;  /* 0xbf80000005057423 */ /* 0x004fe40000000006 */
[----:B------:R-:W2:Y:S01]  /*08b0*/  LDG.E.CONSTANT R6, desc[UR4][R20.64] ;  /* 0x0000000414067981 */ /* 0x000ea2000c1e9900 */
[----:B---3--:R-:W-:Y:S01]  /*08c0*/  FFMA R19, R14, R15, -1 ;  /* 0xbf8000000e137423 */ /* 0x008fe2000000000f */
[----:B------:R-:W-:Y:S02]  /*08d0*/  IADD3 R15, PT, PT, -R2, R7, RZ ;  /* 0x00000007020f7210 */ /* 0x000fe40007ffe1ff */
[----:B------:R0:W-:Y:S03]  /*08e0*/  STG.E desc[UR4][R24.64], R5 ;  /* 0x0000000518007986 */ /* 0x0001e6000c101904 */
[----:B------:R-:W-:Y:S01]  /*08f0*/  IMAD.WIDE R14, R15, 0x4, R10 ;  /* 0x000000040f0e7825 */ /* 0x000fe200078e020a */
[----:B------:R1:W-:Y:S04]  /*0900*/  STG.E desc[UR4][R22.64], R19 ;  /* 0x0000001316007986 */ /* 0x0003e8000c101904 */
[----:B------:R3:W2:Y:S01]  /*0910*/  LDG.E.CONSTANT R27, desc[UR4][R14.64] ;  /* 0x000000040e1b7981 */ /* 0x0006a2000c1e9900 */
[C---:B0-----:R-:W-:Y:S01]  /*0920*/  IMAD.IADD R5, R4.reuse, 0x1, R28 ;  /* 0x0000000104057824 */ /* 0x041fe200078e021c */
[----:B------:R-:W-:-:S03]  /*0930*/  IADD3 R24, P0, PT, R4, R22, RZ ;  /* 0x0000001604187210 */ /* 0x000fc60007f1e0ff */
[C---:B----4-:R-:W-:Y:S02]  /*0940*/  IMAD.IADD R17, R5.reuse, 0x1, -R2 ;  /* 0x0000000105117824 */ /* 0x050fe400078e0a02 */
[----:B-1----:R-:W-:Y:S01]  /*0950*/  IMAD.WIDE R18, R5, 0x4, R8 ;  /* 0x0000000405127825 */ /* 0x002fe200078e0208 */
[----:B------:R-:W-:-:S03]  /*0960*/  IADD3.X R25, PT, PT, RZ, R23, RZ, P0, !PT ;  /* 0x00000017ff197210 */ /* 0x000fc600007fe4ff */
[----:B------:R-:W-:Y:S01]  /*0970*/  IMAD.WIDE R16, R17, 0x4, R10 ;  /* 0x0000000411107825 */ /* 0x000fe200078e020a */
[----:B---3--:R-:W-:-:S03]  /*0980*/  IADD3 R14, P1, PT, R4, R18, RZ ;  /* 0x00000012040e7210 */ /* 0x008fc60007f3e0ff */
[----:B-----5:R-:W-:Y:S01]  /*0990*/  FFMA R23, R26, R29, -1 ;  /* 0xbf8000001a177423 */ /* 0x020fe2000000001d */
[----:B------:R-:W3:Y:S01]  /*09a0*/  LDG.E.CONSTANT R18, desc[UR4][R18.64] ;  /* 0x0000000412127981 */ /* 0x000ee2000c1e9900 */
[C---:B------:R-:W-:Y:S02]  /*09b0*/  IADD3 R20, P2, PT, R4.reuse, R16, RZ ;  /* 0x0000001004147210 */ /* 0x040fe40007f5e0ff */
[----:B------:R-:W-:Y:S02]  /*09c0*/  IADD3.X R15, PT, PT, RZ, R19, RZ, P1, !PT ;  /* 0x00000013ff0f7210 */ /* 0x000fe40000ffe4ff */
[----:B------:R-:W-:Y:S01]  /*09d0*/  IADD3 R22, P0, PT, R4, R14, RZ ;  /* 0x0000000e04167210 */ /* 0x000fe20007f1e0ff */
[----:B------:R0:W-:Y:S01]  /*09e0*/  STG.E desc[UR4][R24.64], R23 ;  /* 0x0000001718007986 */ /* 0x0001e2000c101904 */
[----:B------:R-:W-:-:S03]  /*09f0*/  IMAD.X R21, RZ, RZ, R17, P2 ;  /* 0x000000ffff157224 */ /* 0x000fc600010e0611 */
[----:B------:R-:W4:Y:S04]  /*0a00*/  LDG.E.CONSTANT R26, desc[UR4][R14.64] ;  /* 0x000000040e1a7981 */ /* 0x000f28000c1e9900 */
[----:B------:R1:W4:Y:S01]  /*0a10*/  LDG.E.CONSTANT R19, desc[UR4][R20.64] ;  /* 0x0000000414137981 */ /* 0x000322000c1e9900 */
[----:B0-----:R-:W-:Y:S01]  /*0a20*/  IMAD.X R23, RZ, RZ, R15, P0 ;  /* 0x000000ffff177224 */ /* 0x001fe200000e060f */
[----:B------:R-:W-:Y:S02]  /*0a30*/  IADD3 R28, P0, PT, R4, R20, RZ ;  /* 0x00000014041c7210 */ /* 0x000fe40007f1e0ff */
[----:B------:R-:W3:Y:S02]  /*0a40*/  LDG.E.CONSTANT R16, desc[UR4][R16.64] ;  /* 0x0000000410107981 */ /* 0x000ee4000c1e9900 */
[----:B------:R-:W-:-:S02]  /*0a50*/  IADD3.X R29, PT, PT, RZ, R21, RZ, P0, !PT ;  /* 0x00000015ff1d7210 */ /* 0x000fc400007fe4ff */
[C---:B-1----:R-:W-:Y:S02]  /*0a60*/  IADD3 R20, P1, PT, R4.reuse, R22, RZ ;  /* 0x0000001604147210 */ /* 0x042fe40007f3e0ff */
[----:B------:R-:W-:Y:S02]  /*0a70*/  IADD3 R14, P0, PT, R4, R28, RZ ;  /* 0x0000001c040e7210 */ /* 0x000fe40007f1e0ff */
[----:B------:R-:W5:Y:S01]  /*0a80*/  LDG.E.CONSTANT R28, desc[UR4][R28.64] ;  /* 0x000000041c1c7981 */ /* 0x000f62000c1e9900 */
[----:B------:R-:W-:Y:S01]  /*0a90*/  IMAD.X R21, RZ, RZ, R23, P1 ;  /* 0x000000ffff157224 */ /* 0x000fe200008e0617 */
[----:B------:R-:W-:Y:S02]  /*0aa0*/  IADD3.X R15, PT, PT, RZ, R29, RZ, P0, !PT ;  /* 0x0000001dff0f7210 */ /* 0x000fe400007fe4ff */
[----:B------:R0:W5:Y:S04]  /*0ab0*/  LDG.E.CONSTANT R17, desc[UR4][R22.64] ;  /* 0x0000000416117981 */ /* 0x000168000c1e9900 */
[----:B------:R1:W5:Y:S04]  /*0ac0*/  LDG.E.CONSTANT R24, desc[UR4][R20.64] ;  /* 0x0000000414187981 */ /* 0x000368000c1e9900 */
[----:B------:R-:W5:Y:S01]  /*0ad0*/  LDG.E.CONSTANT R15, desc[UR4][R14.64] ;  /* 0x000000040e0f7981 */ /* 0x000f62000c1e9900 */
[----:B------:R-:W-:-:S02]  /*0ae0*/  IMAD R7, R0, UR6, R7 ;  /* 0x0000000600077c24 */ /* 0x000fc4000f8e0207 */
[----:B------:R-:W-:Y:S02]  /*0af0*/  IMAD R25, R0, UR6, R5 ;  /* 0x0000000600197c24 */ /* 0x000fe4000f8e0205 */
[----:B--2---:R-:W-:Y:S01]  /*0b00*/  FFMA R27, R6, R27, -1 ;  /* 0xbf800000061b7423 */ /* 0x004fe2000000001b */
[----:B------:R-:W-:-:S05]  /*0b10*/  IMAD.WIDE R6, R7, 0x4, R12 ;  /* 0x0000000407067825 */ /* 0x000fca00078e020c */
[----:B------:R2:W-:Y:S02]  /*0b20*/  STG.E desc[UR4][R6.64], R27 ;  /* 0x0000001b06007986 */ /* 0x0005e4000c101904 */
[----:B--2---:R-:W-:-:S03]  /*0b30*/  IMAD.WIDE R6, R25, 0x4, R12 ;  /* 0x0000000419067825 */ /* 0x004fc600078e020c */
[----:B0-----:R-:W-:-:S05]  /*0b40*/  IADD3 R22, P0, PT, R4, R6, RZ ;  /* 0x0000000604167210 */ /* 0x001fca0007f1e0ff */
[----:B------:R-:W-:Y:S01]  /*0b50*/  IMAD.X R23, RZ, RZ, R7, P0 ;  /* 0x000000ffff177224 */ /* 0x000fe200000e0607 */
[----:B-1----:R-:W-:-:S04]  /*0b60*/  IADD3 R20, P0, PT, R4, R22, RZ ;  /* 0x0000001604147210 */ /* 0x002fc80007f1e0ff */
[----:B------:R-:W-:Y:S01]  /*0b70*/  IADD3.X R21, PT, PT, RZ, R23, RZ, P0, !PT ;  /* 0x00000017ff157210 */ /* 0x000fe200007fe4ff */
[----:B---3--:R-:W-:Y:S01]  /*0b80*/  FFMA R25, R18, R16, -1 ;  /* 0xbf80000012197423 */ /* 0x008fe20000000010 */
[----:B------:R-:W-:Y:S01]  /*0b90*/  IADD3 R16, P0, PT, R4, R20, RZ ;  /* 0x0000001404107210 */ /* 0x000fe20007f1e0ff */
[----:B----4-:R-:W-:-:S03]  /*0ba0*/  FFMA R19, R26, R19, -1 ;  /* 0xbf8000001a137423 */ /* 0x010fc60000000013 */
[----:B------:R0:W-:Y:S04]  /*0bb0*/  STG.E desc[UR4][R6.64], R25 ;  /* 0x0000001906007986 */ /* 0x0001e8000c101904 */
[----:B------:R1:W-:Y:S01]  /*0bc0*/  STG.E desc[UR4][R22.64], R19 ;  /* 0x0000001316007986 */ /* 0x0003e2000c101904 */
[----:B-----5:R-:W-:Y:S01]  /*0bd0*/  FFMA R29, R17, R28, -1 ;  /* 0xbf800000111d7423 */ /* 0x020fe2000000001c */
[----:B------:R-:W-:Y:S01]  /*0be0*/  IMAD.X R17, RZ, RZ, R21, P0 ;  /* 0x000000ffff117224 */ /* 0x000fe200000e0615 */
[C---:B------:R-:W-:Y:S01]  /*0bf0*/  LEA R28, R3.reuse, R5, 0x2 ;  /* 0x00000005031c7211 */ /* 0x040fe200078e10ff */
[----:B------:R-:W-:Y:S02]  /*0c00*/  FFMA R15, R24, R15, -1 ;  /* 0xbf800000180f7423 */ /* 0x000fe4000000000f */
[----:B------:R1:W-:Y:S02]  /*0c10*/  STG.E desc[UR4][R20.64], R29 ;  /* 0x0000001d14007986 */ /* 0x0003e4000c101904 */
[----:B0-----:R-:W-:-:S02]  /*0c20*/  IMAD R7, R3, 0x3, R28 ;  /* 0x0000000303077824 */ /* 0x001fc400078e021c */
[----:B------:R1:W-:Y:S03]  /*0c30*/  STG.E desc[UR4][R16.64], R15 ;  /* 0x0000000f10007986 */ /* 0x0003e6000c101904 */
[----:B------:R-:W-:-:S13]  /*0c40*/  ISETP.GE.AND P0, PT, R7, UR6, PT ;  /* 0x0000000607007c0c */ /* 0x000fda000bf06270 */
[----:B-1----:R-:W-:Y:S05]  /*0c50*/  @!P0 BRA `(.L_x_45) ;  /* 0xfffffff800b88947 */ /* 0x002fea000383ffff */
.L_x_42:
[----:B------:R-:W-:Y:S05]  /*0c60*/  BSYNC.RECONVERGENT B0 ;  /* 0x0000000000007941 */ /* 0x000fea0003800200 */
.L_x_41:
[----:B------:R-:W-:-:S13]  /*0c70*/  ISETP.GE.AND P0, PT, R28, UR6, PT ;  /* 0x000000061c007c0c */ /* 0x000fda000bf06270 */
[----:B------:R-:W-:Y:S05]  /*0c80*/  @P0 EXIT ;  /* 0x000000000000094d */ /* 0x000fea0003800000 */
[----:B------:R-:W1:Y:S01]  /*0c90*/  I2F.U32.RP R9, R3 ;  /* 0x0000000300097306 */ /* 0x000e620000209000 */
[----:B------:R-:W-:Y:S01]  /*0ca0*/  IMAD.IADD R6, R28, 0x1, R3 ;  /* 0x000000011c067824 */ /* 0x000fe200078e0203 */
[----:B------:R-:W-:Y:S01]  /*0cb0*/  ISETP.NE.U32.AND P2, PT, R3, RZ, PT ;  /* 0x000000ff0300720c */ /* 0x000fe20003f45070 */
[----:B------:R-:W-:Y:S03]  /*0cc0*/  BSSY.RECONVERGENT B0, `(.L_x_46) ;  /* 0x0000030000007945 */ /* 0x000fe60003800200 */
[C---:B------:R-:W-:Y:S02]  /*0cd0*/  ISETP.GE.AND P0, PT, R6.reuse, UR6, PT ;  /* 0x0000000606007c0c */ /* 0x040fe4000bf06270 */
[----:B------:R-:W-:Y:S01]  /*0ce0*/  VIMNMX R7, PT, PT, R6, UR6, !PT ;  /* 0x0000000606077c48 */ /* 0x000fe2000ffe0100 */
[----:B-1----:R-:W2:Y:S02]  /*0cf0*/  MUFU.RCP R9, R9 ;  /* 0x0000000900097308 */ /* 0x002ea40000001000 */
[----:B--2---:R-:W-:-:S06]  /*0d00*/  VIADD R4, R9, 0xffffffe ;  /* 0x0ffffffe09047836 */ /* 0x004fcc0000000000 */
[----:B0-----:R0:W1:Y:S02]  /*0d10*/  F2I.FTZ.U32.TRUNC.NTZ R5, R4 ;  /* 0x0000000400057305 */ /* 0x001064000021f000 */
[----:B0-----:R-:W-:Y:S01]  /*0d20*/  HFMA2 R4, -RZ, RZ, 0, 0 ;  /* 0x00000000ff047431 */ /* 0x001fe200000001ff */
[----:B-1----:R-:W-:-:S05]  /*0d30*/  IADD3 R8, PT, PT, RZ, -R5, RZ ;  /* 0x80000005ff087210 */ /* 0x002fca0007ffe0ff */
[----:B------:R-:W-:Y:S01]  /*0d40*/  IMAD R11, R8, R3, RZ ;  /* 0x00000003080b7224 */ /* 0x000fe200078e02ff */
[----:B------:R-:W-:-:S03]  /*0d50*/  SEL R8, RZ, 0x1, P0 ;  /* 0x00000001ff087807 */ /* 0x000fc60000000000 */
[----:B------:R-:W-:Y:S01]  /*0d60*/  IMAD.HI.U32 R5, R5, R11, R4 ;  /* 0x0000000b05057227 */ /* 0x000fe200078e0004 */
[----:B------:R-:W-:-:S05]  /*0d70*/  IADD3 R6, PT, PT, R7, -R6, -R8 ;  /* 0x8000000607067210 */ /* 0x000fca0007ffe808 */
[----:B------:R-:W-:-:S04]  /*0d80*/  IMAD.HI.U32 R5, R5, R6, RZ ;  /* 0x0000000605057227 */ /* 0x000fc800078e00ff */
[----:B------:R-:W-:-:S04]  /*0d90*/  IMAD.MOV R4, RZ, RZ, -R5 ;  /* 0x000000ffff047224 */ /* 0x000fc800078e0a05 */
[----:B------:R-:W-:-:S05]  /*0da0*/  IMAD R6, R3, R4, R6 ;  /* 0x0000000403067224 */ /* 0x000fca00078e0206 */
[----:B------:R-:W-:-:S13]  /*0db0*/  ISETP.GE.U32.AND P0, PT, R6, R3, PT ;  /* 0x000000030600720c */ /* 0x000fda0003f06070 */
[----:B------:R-:W-:Y:S01]  /*0dc0*/  @P0 IADD3 R6, PT, PT, R6, -R3, RZ ;  /* 0x8000000306060210 */ /* 0x000fe20007ffe0ff */
[----:B------:R-:W-:-:S03]  /*0dd0*/  @P0 VIADD R5, R5, 0x1 ;  /* 0x0000000105050836 */ /* 0x000fc60000000000 */
[----:B------:R-:W-:-:S13]  /*0de0*/  ISETP.GE.U32.AND P1, PT, R6, R3, PT ;  /* 0x000000030600720c */ /* 0x000fda0003f26070 */
[----:B------:R-:W-:Y:S02]  /*0df0*/  @P1 IADD3 R5, PT, PT, R5, 0x1, RZ ;  /* 0x0000000105051810 */ /* 0x000fe40007ffe0ff */
[----:B------:R-:W-:-:S05]  /*0e00*/  @!P2 LOP3.LUT R5, RZ, R3, RZ, 0x33, !PT ;  /* 0x00000003ff05a212 */ /* 0x000fca00078e33ff */
[----:B------:R-:W-:-:S05]  /*0e10*/  IMAD.IADD R8, R8, 0x1, R5 ;  /* 0x0000000108087824 */ /* 0x000fca00078e0205 */
[C---:B------:R-:W-:Y:S02]  /*0e20*/  LOP3.LUT R4, R8.reuse, 0x3, RZ, 0xc0, !PT ;  /* 0x0000000308047812 */ /* 0x040fe400078ec0ff */
[----:B------:R-:W-:Y:S02]  /*0e30*/  ISETP.GE.U32.AND P0, PT, R8, 0x3, PT ;  /* 0x000000030800780c */ /* 0x000fe40003f06070 */
[----:B------:R-:W-:-:S13]  /*0e40*/  ISETP.NE.AND P1, PT, R4, 0x3, PT ;  /* 0x000000030400780c */ /* 0x000fda0003f25270 */
[----:B------:R-:W-:Y:S05]  /*0e50*/  @!P1 BRA `(.L_x_47) ;  /* 0x0000000000589947 */ /* 0x000fea0003800000 */
[----:B------:R-:W0:Y:S01]  /*0e60*/  LDCU.64 UR8, c[0x0][0x388] ;  /* 0x00007100ff0877ac */ /* 0x000e220008000a00 */
[----:B------:R-:W1:Y:S01]  /*0e70*/  LDC.64 R4, c[0x0][0x3a8] ;  /* 0x0000ea00ff047b82 */ /* 0x000e620000000a00 */
[----:B------:R-:W-:Y:S01]  /*0e80*/  IMAD.WIDE R10, R2, 0x4, RZ ;  /* 0x00000004020a7825 */ /* 0x000fe200078e02ff */
[----:B------:R-:W-:-:S03]  /*0e90*/  IADD3 R9, PT, PT, R8, 0x1, RZ ;  /* 0x0000000108097810 */ /* 0x000fc60007ffe0ff */
[----:B------:R-:W-:-:S03]  /*0ea0*/  IMAD R16, R0, UR6, R28 ;  /* 0x0000000600107c24 */ /* 0x000fc6000f8e021c */
[----:B------:R-:W2:Y:S01]  /*0eb0*/  LDC.64 R6, c[0x0][0x380] ;  /* 0x0000e000ff067b82 */ /* 0x000ea20000000a00 */
[----:B0-----:R-:W-:Y:S02]  /*0ec0*/  IADD3 R8, P1, PT, -R10, UR8, RZ ;  /* 0x000000080a087c10 */ /* 0x001fe4000ff3e1ff */
[----:B------:R-:W-:Y:S02]  /*0ed0*/  LOP3.LUT R10, R9, 0x3, RZ, 0xc0, !PT ;  /* 0x00000003090a7812 */ /* 0x000fe400078ec0ff */
[----:B------:R-:W-:-:S03]  /*0ee0*/  IADD3.X R9, PT, PT, ~R11, UR9, RZ, P1, !PT ;  /* 0x000000090b097c10 */ /* 0x000fc60008ffe5ff */
[----:B------:R-:W-:-:S07]  /*0ef0*/  IMAD.MOV R17, RZ, RZ, -R10 ;  /* 0x000000ffff117224 */ /* 0x000fce00078e0a0a */
.L_x_48:
[----:B--2---:R-:W-:-:S04]  /*0f00*/  IMAD.WIDE R14, R28, 0x4, R6 ;  /* 0x000000041c0e7825 */ /* 0x004fc800078e0206 */
[----:B------:R-:W-:Y:S02]  /*0f10*/  IMAD.WIDE R12, R28, 0x4, R8 ;  /* 0x000000041c0c7825 */ /* 0x000fe400078e0208 */
[----:B------:R-:W2:Y:S04]  /*0f20*/  LDG.E.CONSTANT R15, desc[UR4][R14.64] ;  /* 0x000000040e0f7981 */ /* 0x000ea8000c1e9900 */
[----:B------:R-:W2:Y:S01]  /*0f30*/  LDG.E.CONSTANT R12, desc[UR4][R12.64] ;  /* 0x000000040c0c7981 */ /* 0x000ea2000c1e9900 */
[----:B01----:R-:W-:Y:S01]  /*0f40*/  IMAD.WIDE R10, R16, 0x4, R4 ;  /* 0x00000004100a7825 */ /* 0x003fe200078e0204 */
[----:B------:R-:W-:Y:S02]  /*0f50*/  IADD3 R17, PT, PT, R17, 0x1, RZ ;  /* 0x0000000111117810 */ /* 0x000fe40007ffe0ff */
[C---:B------:R-:W-:Y:S01]  /*0f60*/  IADD3 R28, PT, PT, R3.reuse, R28, RZ ;  /* 0x0000001c031c7210 */ /* 0x040fe20007ffe0ff */
[----:B------:R-:W-:Y:S01]  /*0f70*/  IMAD.IADD R16, R3, 0x1, R16 ;  /* 0x0000000103107824 */ /* 0x000fe200078e0210 */
[----:B------:R-:W-:Y:S01]  /*0f80*/  ISETP.NE.AND P1, PT, R17, RZ, PT ;  /* 0x000000ff1100720c */ /* 0x000fe20003f25270 */
[----:B--2---:R-:W-:-:S05]  /*0f90*/  FFMA R19, R12, R15, -1 ;  /* 0xbf8000000c137423 */ /* 0x004fca000000000f */
[----:B------:R0:W-:Y:S07]  /*0fa0*/  STG.E desc[UR4][R10.64], R19 ;  /* 0x000000130a007986 */ /* 0x0001ee000c101904 */
[----:B------:R-:W-:Y:S05]  /*0fb0*/  @P1 BRA `(.L_x_48) ;  /* 0xfffffffc00d01947 */ /* 0x000fea000383ffff */
.L_x_47:
[----:B------:R-:W-:Y:S05]  /*0fc0*/  BSYNC.RECONVERGENT B0 ;  /* 0x0000000000007941 */ /* 0x000fea0003800200 */
.L_x_46:
[----:B------:R-:W-:Y:S05]  /*0fd0*/  @!P0 EXIT ;  /* 0x000000000000894d */ /* 0x000fea0003800000 */
[----:B------:R-:W1:Y:S01]  /*0fe0*/  LDC.64 R8, c[0x0][0x3a8] ;  /* 0x0000ea00ff087b82 */ /* 0x000e620000000a00 */
[----:B------:R-:W-:-:S07]  /*0ff0*/  IMAD.SHL.U32 R3, R3, 0x4, RZ ;  /* 0x0000000403037824 */ /* 0x000fce00078e00ff */
[----:B------:R-:W2:Y:S08]  /*1000*/  LDC.64 R6, c[0x0][0x380] ;  /* 0x0000e000ff067b82 */ /* 0x000eb00000000a00 */
[----:B------:R-:W3:Y:S02]  /*1010*/  LDC.64 R4, c[0x0][0x388] ;  /* 0x0000e200ff047b82 */ /* 0x000ee40000000a00 */
.L_x_49:
[----:B0-2---:R-:W-:Y:S01]  /*1020*/  IMAD.WIDE R22, R28, 0x4, R6 ;  /* 0x000000041c167825 */ /* 0x005fe200078e0206 */
[----:B------:R-:W-:Y:S02]  /*1030*/  IADD3 R27, PT, PT, -R2, R28, RZ ;  /* 0x0000001c021b7210 */ /* 0x000fe40007ffe1ff */
[----:B------:R-:W-:-:S03]  /*1040*/  IADD3 R20, P0, PT, R3, R22, RZ ;  /* 0x0000001603147210 */ /* 0x000fc60007f1e0ff */
[----:B---3--:R-:W-:Y:S01]  /*1050*/  IMAD.WIDE R26, R27, 0x4, R4 ;  /* 0x000000041b1a7825 */ /* 0x008fe200078e0204 */
[----:B0-----:R-:W-:-:S03]  /*1060*/  IADD3 R10, P1, PT, R3, R20, RZ ;  /* 0x00000014030a7210 */ /* 0x001fc60007f3e0ff */
[----:B------:R-:W-:Y:S01]  /*1070*/  IMAD.X R21, RZ, RZ, R23, P0 ;  /* 0x000000ffff157224 */ /* 0x000fe200000e0617 */
[C---:B------:R-:W-:Y:S01]  /*1080*/  IADD3 R18, P0, PT, R3.reuse, R26, RZ ;  /* 0x0000001a03127210 */ /* 0x040fe20007f1e0ff */
[----:B------:R-:W2:Y:S02]  /*1090*/  LDG.E.CONSTANT R23, desc[UR4][R22.64] ;  /* 0x0000000416177981 */ /* 0x000ea4000c1e9900 */
[----:B------:R-:W-:Y:S01]  /*10a0*/  IMAD.X R11, RZ, RZ, R21, P1 ;  /* 0x000000ffff0b7224 */ /* 0x000fe200008e0615 */
[----:B------:R-:W-:Y:S01]  /*10b0*/  IADD3.X R19, PT, PT, RZ, R27, RZ, P0, !PT ;  /* 0x0000001bff137210 */ /* 0x000fe200007fe4ff */
[----:B------:R-:W2:Y:S01]  /*10c0*/  LDG.E.CONSTANT R26, desc[UR4][R26.64] ;  /* 0x000000041a1a7981 */ /* 0x000ea2000c1e9900 */
[C---:B------:R-:W-:Y:S02]  /*10d0*/  IADD3 R12, P1, PT, R3.reuse, R18, RZ ;  /* 0x00000012030c7210 */ /* 0x040fe40007f3e0ff */
[----:B------:R-:W-:Y:S01]  /*10e0*/  IADD3 R14, P0, PT, R3, R10, RZ ;  /* 0x0000000a030e7210 */ /* 0x000fe20007f1e0ff */
[----:B------:R0:W3:Y:S01]  /*10f0*/  LDG.E.CONSTANT R24, desc[UR4][R20.64] ;  /* 0x0000000414187981 */ /* 0x0000e2000c1e9900 */
[----:B------:R-:W-:-:S02]  /*1100*/  IADD3.X R13, PT, PT, RZ, R19, RZ, P1, !PT ;  /* 0x00000013ff0d7210 */ /* 0x000fc40000ffe4ff */
[C---:B------:R-:W-:Y:S01]  /*1110*/  IADD3 R16, P1, PT, R3.reuse, R12, RZ ;  /* 0x0000000c03107210 */ /* 0x040fe20007f3e0ff */
[----:B------:R-:W-:Y:S01]  /*1120*/  IMAD.X R15, RZ, RZ, R11, P0 ;  /* 0x000000ffff0f7224 */ /* 0x000fe200000e060b */
[----:B------:R1:W3:Y:S02]  /*1130*/  LDG.E.CONSTANT R25, desc[UR4][R18.64] ;  /* 0x0000000412197981 */ /* 0x0002e4000c1e9900 */
[----:B------:R-:W-:Y:S02]  /*1140*/  IADD3.X R17, PT, PT, RZ, R13, RZ, P1, !PT ;  /* 0x0000000dff117210 */ /* 0x000fe40000ffe4ff */
[----:B------:R-:W4:Y:S04]  /*1150*/  LDG.E.CONSTANT R10, desc[UR4][R10.64] ;  /* 0x000000040a0a7981 */ /* 0x000f28000c1e9900 */
[----:B------:R-:W4:Y:S04]  /*1160*/  LDG.E.CONSTANT R13, desc[UR4][R12.64] ;  /* 0x000000040c0d7981 */ /* 0x000f28000c1e9900 */
[----:B------:R-:W5:Y:S04]  /*1170*/  LDG.E.CONSTANT R14, desc[UR4][R14.64] ;  /* 0x000000040e0e7981 */ /* 0x000f68000c1e9900 */
[----:B------:R-:W5:Y:S01]  /*1180*/  LDG.E.CONSTANT R17, desc[UR4][R16.64] ;  /* 0x0000000410117981 */ /* 0x000f62000c1e9900 */
[----:B0-----:R-:W-:Y:S01]  /*1190*/  IMAD R21, R0, UR6, R28 ;  /* 0x0000000600157c24 */ /* 0x001fe2000f8e021c */
[----:B------:R-:W-:-:S03]  /*11a0*/  IADD3 R28, PT, PT, R3, R28, RZ ;  /* 0x0000001c031c7210 */ /* 0x000fc60007ffe0ff */
[----:B-1----:R-:W-:-:S03]  /*11b0*/  IMAD.WIDE R18, R21, 0x4, R8 ;  /* 0x0000000415127825 */ /* 0x002fc600078e0208 */
[----:B------:R-:W-:-:S05]  /*11c0*/  IADD3 R20, P0, PT, R3, R18, RZ ;  /* 0x0000001203147210 */ /* 0x000fca0007f1e0ff */
[----:B------:R-:W-:Y:S01]  /*11d0*/  IMAD.X R21, RZ, RZ, R19, P0 ;  /* 0x000000ffff157224 */ /* 0x000fe200000e0613 */
[----:B------:R-:W-:Y:S01]  /*11e0*/  IADD3 R22, P0, PT, R3, R20, RZ ;  /* 0x0000001403167210 */ /* 0x000fe20007f1e0ff */
[----:B--2---:R-:W-:-:S03]  /*11f0*/  FFMA R29, R23, R26, -1 ;  /* 0xbf800000171d7423 */ /* 0x004fc6000000001a */
[----:B------:R-:W-:Y:S02]  /*1200*/  IADD3.X R23, PT, PT, RZ, R21, RZ, P0, !PT ;  /* 0x00000015ff177210 */ /* 0x000fe400007fe4ff */
[----:B------:R-:W-:Y:S01]  /*1210*/  IADD3 R26, P0, PT, R3, R22, RZ ;  /* 0x00000016031a7210 */ /* 0x000fe20007f1e0ff */
[----:B------:R0:W-:Y:S04]  /*1220*/  STG.E desc[UR4][R18.64], R29 ;  /* 0x0000001d12007986 */ /* 0x0001e8000c101904 */
[----:B------:R-:W-:Y:S02]  /*1230*/  IMAD.X R27, RZ, RZ, R23, P0 ;  /* 0x000000ffff1b7224 */ /* 0x000fe400000e0617 */
[----:B---3--:R-:W-:Y:S01]  /*1240*/  FFMA R25, R24, R25, -1 ;  /* 0xbf80000018197423 */ /* 0x008fe20000000019 */
[----:B------:R-:W-:-:S04]  /*1250*/  ISETP.GE.AND P0, PT, R28, UR6, PT ;  /* 0x000000061c007c0c */ /* 0x000fc8000bf06270 */
[----:B------:R0:W-:Y:S01]  /*1260*/  STG.E desc[UR4][R20.64], R25 ;  /* 0x0000001914007986 */ /* 0x0001e2000c101904 */
[----:B----4-:R-:W-:-:S05]  /*1270*/  FFMA R13, R10, R13, -1 ;  /* 0xbf8000000a0d7423 */ /* 0x010fca000000000d */
[----:B------:R0:W-:Y:S01]  /*1280*/  STG.E desc[UR4][R22.64], R13 ;  /* 0x0000000d16007986 */ /* 0x0001e2000c101904 */
[----:B-----5:R-:W-:-:S05]  /*1290*/  FFMA R17, R14, R17, -1 ;  /* 0xbf8000000e117423 */ /* 0x020fca0000000011 */
[----:B------:R0:W-:Y:S01]  /*12a0*/  STG.E desc[UR4][R26.64], R17 ;  /* 0x000000111a007986 */ /* 0x0001e2000c101904 */
[----:B------:R-:W-:Y:S05]  /*12b0*/  @!P0 BRA `(.L_x_49) ;  /* 0xfffffffc00588947 */ /* 0x000fea000383ffff */
[----:B------:R-:W-:Y:S05]  /*12c0*/  EXIT ;  /* 0x000000000000794d */ /* 0x000fea0003800000 */
.L_x_50:
        /* <DEDUP_REMOVED lines=11> */
.L_x_53:


//--------------------- .nv.shared.reserved.0     --------------------------
	.section	.nv.shared.reserved.0,"aw",@nobits
	.weak		__nv_reservedSMEM_offset_0_alias
	.size		__nv_reservedSMEM_offset_0_alias, 0, 64
	.other		__nv_reservedSMEM_offset_0_alias,@"STO_CUDA_RESERVED_SHARED STV_DEFAULT"
__nv_reservedSMEM_offset_0_alias:
	.zero		0
	.zero		64


//--------------------- .nv.constant0.rocp_many_series_one_param_f32 --------------------------
	.section	.nv.constant0.rocp_many_series_one_param_f32,"a",@progbits
	.sectionflags	@""
	.align	4
.nv.constant0.rocp_many_series_one_param_f32:
	.zero		936


//--------------------- .nv.constant0.rocp_batch_f32 --------------------------
	.section	.nv.constant0.rocp_batch_f32,"a",@progbits
	.sectionflags	@""
	.align	4
.nv.constant0.rocp_batch_f32:
	.zero		944


//--------------------- SYMBOLS --------------------------

	.type		.nv.reservedSmem.offset0,@object
	.size		.nv.reservedSmem.offset0,0x4
